//
// Generated by NVIDIA NVVM Compiler
//
// Compiler Build ID: CL-36424714
// Cuda compilation tools, release 13.0, V13.0.88
// Based on NVVM 20.0.0
//

.version 9.0
.target sm_100
.address_size 64

	// .globl	_Z17get_recipe_kerneliPiS_S_iS_S_
.extern .func  (.param .b32 func_retval0) vprintf
(
	.param .b64 vprintf_param_0,
	.param .b64 vprintf_param_1
)
;
.extern .func __assertfail
(
	.param .b64 __assertfail_param_0,
	.param .b64 __assertfail_param_1,
	.param .b32 __assertfail_param_2,
	.param .b64 __assertfail_param_3,
	.param .b64 __assertfail_param_4
)
;
.global .align 1 .b8 __unnamed_1[68] = {118, 111, 105, 100, 32, 103, 101, 116, 95, 114, 101, 99, 105, 112, 101, 95, 107, 101, 114, 110, 101, 108, 40, 105, 110, 116, 44, 32, 105, 110, 116, 32, 42, 44, 32, 105, 110, 116, 32, 42, 44, 32, 105, 110, 116, 32, 42, 44, 32, 105, 110, 116, 44, 32, 105, 110, 116, 32, 42, 44, 32, 105, 110, 116, 32, 42, 41};
.global .align 1 .b8 $str[23] = {78, 111, 32, 118, 97, 108, 105, 100, 32, 114, 101, 99, 105, 112, 101, 32, 102, 111, 117, 110, 100, 10};
.global .align 1 .b8 $str$1[49] = {48, 32, 60, 61, 32, 112, 114, 101, 118, 95, 111, 102, 102, 115, 101, 116, 32, 38, 38, 32, 112, 114, 101, 118, 95, 111, 102, 102, 115, 101, 116, 32, 60, 32, 115, 116, 97, 116, 101, 95, 115, 105, 122, 101, 32, 42, 32, 110};
.global .align 1 .b8 $str$2[27] = {47, 116, 109, 112, 47, 115, 97, 115, 115, 95, 99, 117, 95, 111, 48, 50, 115, 97, 95, 97, 118, 47, 107, 46, 99, 117};
.global .align 1 .b8 $str$3[47] = {48, 32, 60, 61, 32, 99, 117, 114, 95, 111, 102, 102, 115, 101, 116, 32, 38, 38, 32, 99, 117, 114, 95, 111, 102, 102, 115, 101, 116, 32, 60, 32, 115, 116, 97, 116, 101, 95, 115, 105, 122, 101, 32, 42, 32, 110};
.global .align 1 .b8 $str$4[55] = {100, 112, 91, 112, 114, 101, 118, 95, 111, 102, 102, 115, 101, 116, 32, 43, 32, 105, 100, 120, 32, 45, 32, 117, 115, 101, 115, 32, 42, 32, 105, 110, 103, 95, 105, 100, 120, 93, 32, 33, 61, 32, 76, 65, 82, 71, 69, 95, 78, 85, 77, 66, 69, 82};
.global .align 1 .b8 $str$5[4] = {37, 100, 32};
.global .align 1 .b8 $str$6[2] = {10};

.visible .entry _Z17get_recipe_kerneliPiS_S_iS_S_(
	.param .u32 _Z17get_recipe_kerneliPiS_S_iS_S__param_0,
	.param .u64 .ptr .align 1 _Z17get_recipe_kerneliPiS_S_iS_S__param_1,
	.param .u64 .ptr .align 1 _Z17get_recipe_kerneliPiS_S_iS_S__param_2,
	.param .u64 .ptr .align 1 _Z17get_recipe_kerneliPiS_S_iS_S__param_3,
	.param .u32 _Z17get_recipe_kerneliPiS_S_iS_S__param_4,
	.param .u64 .ptr .align 1 _Z17get_recipe_kerneliPiS_S_iS_S__param_5,
	.param .u64 .ptr .align 1 _Z17get_recipe_kerneliPiS_S_iS_S__param_6
)
{
	.local .align 8 .b8 	__local_depot0[8];
	.reg .b64 	%SP;
	.reg .b64 	%SPL;
	.reg .pred 	%p<36>;
	.reg .b32 	%r<208>;
	.reg .b64 	%rd<124>;

	mov.u64 	%SPL, __local_depot0;
	cvta.local.u64 	%SP, %SPL;
	ld.param.u32 	%r196, [_Z17get_recipe_kerneliPiS_S_iS_S__param_0];
	ld.param.u64 	%rd15, [_Z17get_recipe_kerneliPiS_S_iS_S__param_1];
	ld.param.u64 	%rd14, [_Z17get_recipe_kerneliPiS_S_iS_S__param_2];
	ld.param.u64 	%rd16, [_Z17get_recipe_kerneliPiS_S_iS_S__param_3];
	ld.param.u32 	%r37, [_Z17get_recipe_kerneliPiS_S_iS_S__param_4];
	ld.param.u64 	%rd17, [_Z17get_recipe_kerneliPiS_S_iS_S__param_5];
	ld.param.u64 	%rd18, [_Z17get_recipe_kerneliPiS_S_iS_S__param_6];
	cvta.to.global.u64 	%rd1, %rd16;
	cvta.to.global.u64 	%rd2, %rd18;
	cvta.to.global.u64 	%rd3, %rd15;
	cvta.to.global.u64 	%rd4, %rd17;
	mov.b32 	%r38, 0;
	st.global.u32 	[%rd4], %r38;
	ld.global.u32 	%r39, [%rd1];
	ld.global.u32 	%r40, [%rd1+4];
	mad.lo.s32 	%r41, %r40, %r39, %r40;
	add.s32 	%r206, %r41, %r39;
	add.s32 	%r2, %r206, 1;
	add.s32 	%r42, %r196, -1;
	mad.lo.s32 	%r43, %r42, %r206, %r42;
	add.s32 	%r44, %r43, %r206;
	mul.wide.s32 	%rd19, %r44, 4;
	add.s64 	%rd20, %rd3, %rd19;
	ld.global.u32 	%r45, [%rd20];
	setp.gt.s32 	%p2, %r45, %r37;
	@%p2 bra 	$L__BB0_37;
	setp.lt.s32 	%p3, %r196, 2;
	setp.eq.s32 	%p4, %r206, 0;
	or.pred  	%p5, %p3, %p4;
	@%p5 bra 	$L__BB0_35;
	setp.lt.s32 	%p6, %r37, 0;
	@%p6 bra 	$L__BB0_35;
	mul.lo.s32 	%r3, %r2, %r196;
	cvta.to.global.u64 	%rd5, %rd14;
	mov.u64 	%rd40, $str$3;
	mov.u64 	%rd42, $str$2;
	mov.u64 	%rd44, __unnamed_1;
	mov.u64 	%rd47, $str$4;
	mov.u64 	%rd33, $str$1;
$L__BB0_4:
	shl.b32 	%r46, %r196, 1;
	add.s32 	%r47, %r46, -4;
	mul.wide.s32 	%rd21, %r47, 4;
	add.s64 	%rd6, %rd5, %rd21;
	ld.global.u32 	%r48, [%rd6];
	ld.global.u32 	%r49, [%rd1];
	ld.global.u32 	%r50, [%rd6+4];
	mad.lo.s32 	%r51, %r50, %r49, %r50;
	add.s32 	%r6, %r51, %r48;
	add.s32 	%r52, %r196, -2;
	mul.lo.s32 	%r53, %r52, %r2;
	add.s32 	%r54, %r53, %r2;
	add.s32 	%r7, %r53, %r206;
	add.s32 	%r55, %r7, %r2;
	mul.wide.s32 	%rd22, %r55, 4;
	add.s64 	%rd7, %rd3, %rd22;
	setp.lt.s32 	%p7, %r53, 0;
	setp.ge.s32 	%p8, %r53, %r3;
	setp.gt.s32 	%p9, %r54, -1;
	setp.lt.s32 	%p10, %r54, %r3;
	and.pred  	%p11, %p9, %p10;
	or.pred  	%p12, %p7, %p8;
	@%p12 bra 	$L__BB0_12;
	@%p11 bra 	$L__BB0_9;
	mov.b32 	%r202, 0;
$L__BB0_7:
	mul.lo.s32 	%r203, %r202, %r6;
	sub.s32 	%r67, %r7, %r203;
	mul.wide.s32 	%rd39, %r67, 4;
	add.s64 	%rd123, %rd3, %rd39;
	ld.global.u32 	%r68, [%rd123];
	ld.global.u32 	%r69, [%rd7];
	cvta.global.u64 	%rd41, %rd40;
	cvta.global.u64 	%rd43, %rd42;
	cvta.global.u64 	%rd45, %rd44;
	{ // callseq 3, 0
	.param .b64 param0;
	st.param.b64 	[param0], %rd41;
	.param .b64 param1;
	st.param.b64 	[param1], %rd43;
	.param .b32 param2;
	st.param.b32 	[param2], 100;
	.param .b64 param3;
	st.param.b64 	[param3], %rd45;
	.param .b64 param4;
	st.param.b64 	[param4], 1;
	call.uni 
	__assertfail, 
	(
	param0, 
	param1, 
	param2, 
	param3, 
	param4
	);
	} // callseq 3
	sub.s32 	%r70, %r69, %r202;
	setp.eq.s32 	%p17, %r68, %r70;
	@%p17 bra 	$L__BB0_17;
	add.s32 	%r14, %r202, 1;
	setp.eq.s32 	%p18, %r202, %r37;
	mov.u32 	%r202, %r14;
	@%p18 bra 	$L__BB0_31;
	bra.uni 	$L__BB0_7;
$L__BB0_9:
	ld.global.u32 	%r8, [%rd7];
	mov.b32 	%r202, 0;
$L__BB0_10:
	mul.lo.s32 	%r203, %r202, %r6;
	sub.s32 	%r72, %r7, %r203;
	mul.wide.s32 	%rd46, %r72, 4;
	add.s64 	%rd123, %rd3, %rd46;
	ld.global.u32 	%r73, [%rd123];
	sub.s32 	%r74, %r8, %r202;
	setp.eq.s32 	%p19, %r73, %r74;
	@%p19 bra 	$L__BB0_17;
	add.s32 	%r11, %r202, 1;
	setp.eq.s32 	%p20, %r202, %r37;
	mov.u32 	%r202, %r11;
	@%p20 bra 	$L__BB0_31;
	bra.uni 	$L__BB0_10;
$L__BB0_12:
	mov.b32 	%r202, 0;
	@%p11 bra 	$L__BB0_13;
	bra.uni 	$L__BB0_16;
$L__BB0_13:
	mul.lo.s32 	%r203, %r202, %r6;
	sub.s32 	%r62, %r7, %r203;
	mul.wide.s32 	%rd32, %r62, 4;
	add.s64 	%rd123, %rd3, %rd32;
	ld.global.u32 	%r63, [%rd123];
	ld.global.u32 	%r64, [%rd7];
	cvta.global.u64 	%rd34, %rd33;
	mov.u64 	%rd35, $str$2;
	cvta.global.u64 	%rd36, %rd35;
	mov.u64 	%rd37, __unnamed_1;
	cvta.global.u64 	%rd38, %rd37;
	{ // callseq 2, 0
	.param .b64 param0;
	st.param.b64 	[param0], %rd34;
	.param .b64 param1;
	st.param.b64 	[param1], %rd36;
	.param .b32 param2;
	st.param.b32 	[param2], 99;
	.param .b64 param3;
	st.param.b64 	[param3], %rd38;
	.param .b64 param4;
	st.param.b64 	[param4], 1;
	call.uni 
	__assertfail, 
	(
	param0, 
	param1, 
	param2, 
	param3, 
	param4
	);
	} // callseq 2
	sub.s32 	%r65, %r64, %r202;
	setp.eq.s32 	%p15, %r63, %r65;
	@%p15 bra 	$L__BB0_17;
	add.s32 	%r17, %r202, 1;
	setp.eq.s32 	%p16, %r202, %r37;
	mov.u32 	%r202, %r17;
	@%p16 bra 	$L__BB0_31;
	bra.uni 	$L__BB0_13;
$L__BB0_15:
	add.s32 	%r30, %r202, 1;
	setp.eq.s32 	%p14, %r202, %r37;
	mov.u32 	%r202, %r30;
	@%p14 bra 	$L__BB0_31;
$L__BB0_16:
	mul.lo.s32 	%r203, %r202, %r6;
	sub.s32 	%r57, %r7, %r203;
	mul.wide.s32 	%rd23, %r57, 4;
	add.s64 	%rd123, %rd3, %rd23;
	ld.global.u32 	%r58, [%rd123];
	ld.global.u32 	%r59, [%rd7];
	mov.u64 	%rd24, $str$1;
	cvta.global.u64 	%rd25, %rd24;
	mov.u64 	%rd26, $str$2;
	cvta.global.u64 	%rd27, %rd26;
	mov.u64 	%rd28, __unnamed_1;
	cvta.global.u64 	%rd29, %rd28;
	{ // callseq 0, 0
	.param .b64 param0;
	st.param.b64 	[param0], %rd25;
	.param .b64 param1;
	st.param.b64 	[param1], %rd27;
	.param .b32 param2;
	st.param.b32 	[param2], 99;
	.param .b64 param3;
	st.param.b64 	[param3], %rd29;
	.param .b64 param4;
	st.param.b64 	[param4], 1;
	call.uni 
	__assertfail, 
	(
	param0, 
	param1, 
	param2, 
	param3, 
	param4
	);
	} // callseq 0
	mov.u64 	%rd30, $str$3;
	cvta.global.u64 	%rd31, %rd30;
	{ // callseq 1, 0
	.param .b64 param0;
	st.param.b64 	[param0], %rd31;
	.param .b64 param1;
	st.param.b64 	[param1], %rd27;
	.param .b32 param2;
	st.param.b32 	[param2], 100;
	.param .b64 param3;
	st.param.b64 	[param3], %rd29;
	.param .b64 param4;
	st.param.b64 	[param4], 1;
	call.uni 
	__assertfail, 
	(
	param0, 
	param1, 
	param2, 
	param3, 
	param4
	);
	} // callseq 1
	sub.s32 	%r60, %r59, %r202;
	setp.ne.s32 	%p13, %r58, %r60;
	@%p13 bra 	$L__BB0_15;
$L__BB0_17:
	ld.global.u32 	%r75, [%rd123];
	setp.ne.s32 	%p21, %r75, 1073741823;
	@%p21 bra 	$L__BB0_19;
	cvta.global.u64 	%rd48, %rd47;
	cvta.global.u64 	%rd50, %rd42;
	cvta.global.u64 	%rd52, %rd44;
	{ // callseq 4, 0
	.param .b64 param0;
	st.param.b64 	[param0], %rd48;
	.param .b64 param1;
	st.param.b64 	[param1], %rd50;
	.param .b32 param2;
	st.param.b32 	[param2], 102;
	.param .b64 param3;
	st.param.b64 	[param3], %rd52;
	.param .b64 param4;
	st.param.b64 	[param4], 1;
	call.uni 
	__assertfail, 
	(
	param0, 
	param1, 
	param2, 
	param3, 
	param4
	);
	} // callseq 4
$L__BB0_19:
	sub.s32 	%r206, %r206, %r203;
	setp.eq.s32 	%p22, %r202, 0;
	@%p22 bra 	$L__BB0_31;
	and.b32  	%r23, %r202, 7;
	setp.lt.u32 	%p23, %r202, 8;
	@%p23 bra 	$L__BB0_23;
	ld.global.u32 	%r205, [%rd4];
	and.b32  	%r76, %r202, -8;
	neg.s32 	%r204, %r76;
$L__BB0_22:
	.pragma "nounroll";
	shl.b32 	%r77, %r205, 1;
	ld.global.u32 	%r78, [%rd6];
	mul.wide.s32 	%rd53, %r77, 4;
	add.s64 	%rd54, %rd2, %rd53;
	st.global.u32 	[%rd54], %r78;
	ld.global.u32 	%r79, [%rd4];
	shl.b32 	%r80, %r79, 1;
	ld.global.u32 	%r81, [%rd6+4];
	mul.wide.s32 	%rd55, %r80, 4;
	add.s64 	%rd56, %rd2, %rd55;
	st.global.u32 	[%rd56+4], %r81;
	ld.global.u32 	%r82, [%rd4];
	add.s32 	%r83, %r82, 1;
	st.global.u32 	[%rd4], %r83;
	shl.b32 	%r84, %r83, 1;
	ld.global.u32 	%r85, [%rd6];
	mul.wide.s32 	%rd57, %r84, 4;
	add.s64 	%rd58, %rd2, %rd57;
	st.global.u32 	[%rd58], %r85;
	ld.global.u32 	%r86, [%rd4];
	shl.b32 	%r87, %r86, 1;
	ld.global.u32 	%r88, [%rd6+4];
	mul.wide.s32 	%rd59, %r87, 4;
	add.s64 	%rd60, %rd2, %rd59;
	st.global.u32 	[%rd60+4], %r88;
	ld.global.u32 	%r89, [%rd4];
	add.s32 	%r90, %r89, 1;
	st.global.u32 	[%rd4], %r90;
	shl.b32 	%r91, %r90, 1;
	ld.global.u32 	%r92, [%rd6];
	mul.wide.s32 	%rd61, %r91, 4;
	add.s64 	%rd62, %rd2, %rd61;
	st.global.u32 	[%rd62], %r92;
	ld.global.u32 	%r93, [%rd4];
	shl.b32 	%r94, %r93, 1;
	ld.global.u32 	%r95, [%rd6+4];
	mul.wide.s32 	%rd63, %r94, 4;
	add.s64 	%rd64, %rd2, %rd63;
	st.global.u32 	[%rd64+4], %r95;
	ld.global.u32 	%r96, [%rd4];
	add.s32 	%r97, %r96, 1;
	st.global.u32 	[%rd4], %r97;
	shl.b32 	%r98, %r97, 1;
	ld.global.u32 	%r99, [%rd6];
	mul.wide.s32 	%rd65, %r98, 4;
	add.s64 	%rd66, %rd2, %rd65;
	st.global.u32 	[%rd66], %r99;
	ld.global.u32 	%r100, [%rd4];
	shl.b32 	%r101, %r100, 1;
	ld.global.u32 	%r102, [%rd6+4];
	mul.wide.s32 	%rd67, %r101, 4;
	add.s64 	%rd68, %rd2, %rd67;
	st.global.u32 	[%rd68+4], %r102;
	ld.global.u32 	%r103, [%rd4];
	add.s32 	%r104, %r103, 1;
	st.global.u32 	[%rd4], %r104;
	shl.b32 	%r105, %r104, 1;
	ld.global.u32 	%r106, [%rd6];
	mul.wide.s32 	%rd69, %r105, 4;
	add.s64 	%rd70, %rd2, %rd69;
	st.global.u32 	[%rd70], %r106;
	ld.global.u32 	%r107, [%rd4];
	shl.b32 	%r108, %r107, 1;
	ld.global.u32 	%r109, [%rd6+4];
	mul.wide.s32 	%rd71, %r108, 4;
	add.s64 	%rd72, %rd2, %rd71;
	st.global.u32 	[%rd72+4], %r109;
	ld.global.u32 	%r110, [%rd4];
	add.s32 	%r111, %r110, 1;
	st.global.u32 	[%rd4], %r111;
	shl.b32 	%r112, %r111, 1;
	ld.global.u32 	%r113, [%rd6];
	mul.wide.s32 	%rd73, %r112, 4;
	add.s64 	%rd74, %rd2, %rd73;
	st.global.u32 	[%rd74], %r113;
	ld.global.u32 	%r114, [%rd4];
	shl.b32 	%r115, %r114, 1;
	ld.global.u32 	%r116, [%rd6+4];
	mul.wide.s32 	%rd75, %r115, 4;
	add.s64 	%rd76, %rd2, %rd75;
	st.global.u32 	[%rd76+4], %r116;
	ld.global.u32 	%r117, [%rd4];
	add.s32 	%r118, %r117, 1;
	st.global.u32 	[%rd4], %r118;
	shl.b32 	%r119, %r118, 1;
	ld.global.u32 	%r120, [%rd6];
	mul.wide.s32 	%rd77, %r119, 4;
	add.s64 	%rd78, %rd2, %rd77;
	st.global.u32 	[%rd78], %r120;
	ld.global.u32 	%r121, [%rd4];
	shl.b32 	%r122, %r121, 1;
	ld.global.u32 	%r123, [%rd6+4];
	mul.wide.s32 	%rd79, %r122, 4;
	add.s64 	%rd80, %rd2, %rd79;
	st.global.u32 	[%rd80+4], %r123;
	ld.global.u32 	%r124, [%rd4];
	add.s32 	%r125, %r124, 1;
	st.global.u32 	[%rd4], %r125;
	shl.b32 	%r126, %r125, 1;
	ld.global.u32 	%r127, [%rd6];
	mul.wide.s32 	%rd81, %r126, 4;
	add.s64 	%rd82, %rd2, %rd81;
	st.global.u32 	[%rd82], %r127;
	ld.global.u32 	%r128, [%rd4];
	shl.b32 	%r129, %r128, 1;
	ld.global.u32 	%r130, [%rd6+4];
	mul.wide.s32 	%rd83, %r129, 4;
	add.s64 	%rd84, %rd2, %rd83;
	st.global.u32 	[%rd84+4], %r130;
	ld.global.u32 	%r131, [%rd4];
	add.s32 	%r205, %r131, 1;
	st.global.u32 	[%rd4], %r205;
	add.s32 	%r204, %r204, 8;
	setp.eq.s32 	%p24, %r204, 0;
	@%p24 bra 	$L__BB0_23;
	bra.uni 	$L__BB0_22;
$L__BB0_23:
	setp.eq.s32 	%p25, %r23, 0;
	@%p25 bra 	$L__BB0_31;
	and.b32  	%r31, %r202, 3;
	setp.lt.u32 	%p26, %r23, 4;
	@%p26 bra 	$L__BB0_26;
	ld.global.u32 	%r132, [%rd4];
	shl.b32 	%r133, %r132, 1;
	ld.global.u32 	%r134, [%rd6];
	mul.wide.s32 	%rd85, %r133, 4;
	add.s64 	%rd86, %rd2, %rd85;
	st.global.u32 	[%rd86], %r134;
	ld.global.u32 	%r135, [%rd4];
	shl.b32 	%r136, %r135, 1;
	ld.global.u32 	%r137, [%rd6+4];
	mul.wide.s32 	%rd87, %r136, 4;
	add.s64 	%rd88, %rd2, %rd87;
	st.global.u32 	[%rd88+4], %r137;
	ld.global.u32 	%r138, [%rd4];
	add.s32 	%r139, %r138, 1;
	st.global.u32 	[%rd4], %r139;
	shl.b32 	%r140, %r139, 1;
	ld.global.u32 	%r141, [%rd6];
	mul.wide.s32 	%rd89, %r140, 4;
	add.s64 	%rd90, %rd2, %rd89;
	st.global.u32 	[%rd90], %r141;
	ld.global.u32 	%r142, [%rd4];
	shl.b32 	%r143, %r142, 1;
	ld.global.u32 	%r144, [%rd6+4];
	mul.wide.s32 	%rd91, %r143, 4;
	add.s64 	%rd92, %rd2, %rd91;
	st.global.u32 	[%rd92+4], %r144;
	ld.global.u32 	%r145, [%rd4];
	add.s32 	%r146, %r145, 1;
	st.global.u32 	[%rd4], %r146;
	shl.b32 	%r147, %r146, 1;
	ld.global.u32 	%r148, [%rd6];
	mul.wide.s32 	%rd93, %r147, 4;
	add.s64 	%rd94, %rd2, %rd93;
	st.global.u32 	[%rd94], %r148;
	ld.global.u32 	%r149, [%rd4];
	shl.b32 	%r150, %r149, 1;
	ld.global.u32 	%r151, [%rd6+4];
	mul.wide.s32 	%rd95, %r150, 4;
	add.s64 	%rd96, %rd2, %rd95;
	st.global.u32 	[%rd96+4], %r151;
	ld.global.u32 	%r152, [%rd4];
	add.s32 	%r153, %r152, 1;
	st.global.u32 	[%rd4], %r153;
	shl.b32 	%r154, %r153, 1;
	ld.global.u32 	%r155, [%rd6];
	mul.wide.s32 	%rd97, %r154, 4;
	add.s64 	%rd98, %rd2, %rd97;
	st.global.u32 	[%rd98], %r155;
	ld.global.u32 	%r156, [%rd4];
	shl.b32 	%r157, %r156, 1;
	ld.global.u32 	%r158, [%rd6+4];
	mul.wide.s32 	%rd99, %r157, 4;
	add.s64 	%rd100, %rd2, %rd99;
	st.global.u32 	[%rd100+4], %r158;
	ld.global.u32 	%r159, [%rd4];
	add.s32 	%r160, %r159, 1;
	st.global.u32 	[%rd4], %r160;
$L__BB0_26:
	setp.eq.s32 	%p27, %r31, 0;
	@%p27 bra 	$L__BB0_31;
	setp.eq.s32 	%p28, %r31, 1;
	@%p28 bra 	$L__BB0_29;
	ld.global.u32 	%r161, [%rd4];
	shl.b32 	%r162, %r161, 1;
	ld.global.u32 	%r163, [%rd6];
	mul.wide.s32 	%rd101, %r162, 4;
	add.s64 	%rd102, %rd2, %rd101;
	st.global.u32 	[%rd102], %r163;
	ld.global.u32 	%r164, [%rd4];
	shl.b32 	%r165, %r164, 1;
	ld.global.u32 	%r166, [%rd6+4];
	mul.wide.s32 	%rd103, %r165, 4;
	add.s64 	%rd104, %rd2, %rd103;
	st.global.u32 	[%rd104+4], %r166;
	ld.global.u32 	%r167, [%rd4];
	add.s32 	%r168, %r167, 1;
	st.global.u32 	[%rd4], %r168;
	shl.b32 	%r169, %r168, 1;
	ld.global.u32 	%r170, [%rd6];
	mul.wide.s32 	%rd105, %r169, 4;
	add.s64 	%rd106, %rd2, %rd105;
	st.global.u32 	[%rd106], %r170;
	ld.global.u32 	%r171, [%rd4];
	shl.b32 	%r172, %r171, 1;
	ld.global.u32 	%r173, [%rd6+4];
	mul.wide.s32 	%rd107, %r172, 4;
	add.s64 	%rd108, %rd2, %rd107;
	st.global.u32 	[%rd108+4], %r173;
	ld.global.u32 	%r174, [%rd4];
	add.s32 	%r175, %r174, 1;
	st.global.u32 	[%rd4], %r175;
$L__BB0_29:
	and.b32  	%r176, %r202, 1;
	setp.eq.b32 	%p29, %r176, 1;
	not.pred 	%p30, %p29;
	@%p30 bra 	$L__BB0_31;
	ld.global.u32 	%r177, [%rd4];
	shl.b32 	%r178, %r177, 1;
	ld.global.u32 	%r179, [%rd6];
	mul.wide.s32 	%rd109, %r178, 4;
	add.s64 	%rd110, %rd2, %rd109;
	st.global.u32 	[%rd110], %r179;
	ld.global.u32 	%r180, [%rd4];
	shl.b32 	%r181, %r180, 1;
	ld.global.u32 	%r182, [%rd6+4];
	mul.wide.s32 	%rd111, %r181, 4;
	add.s64 	%rd112, %rd2, %rd111;
	st.global.u32 	[%rd112+4], %r182;
	ld.global.u32 	%r183, [%rd4];
	add.s32 	%r184, %r183, 1;
	st.global.u32 	[%rd4], %r184;
$L__BB0_31:
	setp.gt.s32 	%p31, %r196, 2;
	setp.ne.s32 	%p32, %r206, 0;
	add.s32 	%r196, %r196, -1;
	and.pred  	%p33, %p31, %p32;
	@%p33 bra 	$L__BB0_4;
	ld.global.u32 	%r185, [%rd4];
	setp.lt.s32 	%p34, %r185, 1;
	@%p34 bra 	$L__BB0_35;
	add.u64 	%rd113, %SP, 0;
	add.u64 	%rd13, %SPL, 0;
	mov.b32 	%r207, 0;
	mov.u64 	%rd116, $str$5;
$L__BB0_34:
	mul.wide.u32 	%rd114, %r207, 4;
	add.s64 	%rd115, %rd2, %rd114;
	ld.global.u32 	%r187, [%rd115];
	st.local.u32 	[%rd13], %r187;
	cvta.global.u64 	%rd117, %rd116;
	{ // callseq 5, 0
	.param .b64 param0;
	st.param.b64 	[param0], %rd117;
	.param .b64 param1;
	st.param.b64 	[param1], %rd113;
	.param .b32 retval0;
	call.uni (retval0), 
	vprintf, 
	(
	param0, 
	param1
	);
	ld.param.b32 	%r188, [retval0];
	} // callseq 5
	add.s32 	%r207, %r207, 1;
	ld.global.u32 	%r190, [%rd4];
	shl.b32 	%r191, %r190, 1;
	setp.lt.s32 	%p35, %r207, %r191;
	@%p35 bra 	$L__BB0_34;
$L__BB0_35:
	mov.u64 	%rd119, $str$6;
	cvta.global.u64 	%rd120, %rd119;
	{ // callseq 6, 0
	.param .b64 param0;
	st.param.b64 	[param0], %rd120;
	.param .b64 param1;
	st.param.b64 	[param1], 0;
	.param .b32 retval0;
	call.uni (retval0), 
	vprintf, 
	(
	param0, 
	param1
	);
	ld.param.b32 	%r192, [retval0];
	} // callseq 6
$L__BB0_36:
	ret;
$L__BB0_37:
	mov.u64 	%rd121, $str;
	cvta.global.u64 	%rd122, %rd121;
	{ // callseq 7, 0
	.param .b64 param0;
	st.param.b64 	[param0], %rd122;
	.param .b64 param1;
	st.param.b64 	[param1], 0;
	.param .b32 retval0;
	call.uni (retval0), 
	vprintf, 
	(
	param0, 
	param1
	);
	ld.param.b32 	%r194, [retval0];
	} // callseq 7
	bra.uni 	$L__BB0_36;

}


// ===== COMPILED SASS (sm_100) =====

	.target	sm_100

	.elftype	@"ET_EXEC"


//--------------------- .note.nv.tkinfo           --------------------------
	.section	.note.nv.tkinfo,"",@"SHT_NOTE"
	.sectionflags	@"SHF_NOTE_NV_TKINFO"
	.tkinfo
        /*0018*/ 	.word	0x00000002
        /*0030*/ 	.string	""
        /*0030*/ 	.string	"ptxas"
        /*0030*/ 	.string	"Cuda compilation tools, release 13.0, V13.0.88"
        /*0030*/ 	.string	"Build cuda_13.0.r13.0/compiler.36424714_0"
        /*0030*/ 	.string	"-arch sm_100 -m 64 "



//--------------------- .note.nv.cuinfo           --------------------------
	.section	.note.nv.cuinfo,"",@"SHT_NOTE"
	.sectionflags	@"SHF_NOTE_NV_CUINFO"
        /*0018*/ 	.short	0x0002
        /*001a*/ 	.short	0x0064
        /*001c*/ 	.short	0x0082
	.zero		2


//--------------------- .nv.info                  --------------------------
	.section	.nv.info,"",@"SHT_CUDA_INFO"
	.align	4


	//----- nvinfo : EIATTR_REGCOUNT
	.align		4
        /*0000*/ 	.byte	0x04, 0x2f
        /*0002*/ 	.short	(.L_9 - .L_8)
	.align		4
.L_8:
        /*0004*/ 	.word	index@(_Z17get_recipe_kerneliPiS_S_iS_S_)
        /*0008*/ 	.word	0x00000022


	//----- nvinfo : EIATTR_FRAME_SIZE
	.align		4
.L_9:
        /*000c*/ 	.byte	0x04, 0x11
        /*000e*/ 	.short	(.L_11 - .L_10)
	.align		4
.L_10:
        /*0010*/ 	.word	index@(_Z17get_recipe_kerneliPiS_S_iS_S_)
        /*0014*/ 	.word	0x00000008


	//----- nvinfo : EIATTR_MIN_STACK_SIZE
	.align		4
.L_11:
        /*0018*/ 	.byte	0x04, 0x12
        /*001a*/ 	.short	(.L_13 - .L_12)
	.align		4
.L_12:
        /*001c*/ 	.word	index@(_Z17get_recipe_kerneliPiS_S_iS_S_)
        /*0020*/ 	.word	0x00000008
.L_13:


//--------------------- .nv.compat                --------------------------
	.section	.nv.compat,"",@"SHT_CUDA_COMPAT_INFO"
	.align	4
        /*0000*/ 	.byte	0x02, 0x09, 0x00, 0x00, 0x02, 0x02, 0x01, 0x00, 0x02, 0x05, 0x05, 0x00, 0x03, 0x07, 0x01, 0x01
        /*0010*/ 	.byte	0x02, 0x03, 0x00, 0x00, 0x02, 0x06, 0x01, 0x00, 0x04, 0x0b, 0x08, 0x00, 0x09, 0x00, 0x00, 0x00
        /*0020*/ 	.byte	0x00, 0x00, 0x00, 0x00


//--------------------- .nv.info._Z17get_recipe_kerneliPiS_S_iS_S_ --------------------------
	.section	.nv.info._Z17get_recipe_kerneliPiS_S_iS_S_,"",@"SHT_CUDA_INFO"
	.sectionflags	@""
	.align	4


	//----- nvinfo : EIATTR_CUDA_API_VERSION
	.align		4
        /*0000*/ 	.byte	0x04, 0x37
        /*0002*/ 	.short	(.L_15 - .L_14)
.L_14:
        /*0004*/ 	.word	0x00000082


	//----- nvinfo : EIATTR_KPARAM_INFO
	.align		4
.L_15:
        /*0008*/ 	.byte	0x04, 0x17
        /*000a*/ 	.short	(.L_17 - .L_16)
.L_16:
        /*000c*/ 	.word	0x00000000
        /*0010*/ 	.short	0x0006
        /*0012*/ 	.short	0x0030
        /*0014*/ 	.byte	0x00, 0xf5, 0x21, 0x00


	//----- nvinfo : EIATTR_KPARAM_INFO
	.align		4
.L_17:
        /*0018*/ 	.byte	0x04, 0x17
        /*001a*/ 	.short	(.L_19 - .L_18)
.L_18:
        /*001c*/ 	.word	0x00000000
        /*0020*/ 	.short	0x0005
        /*0022*/ 	.short	0x0028
        /*0024*/ 	.byte	0x00, 0xf5, 0x21, 0x00


	//----- nvinfo : EIATTR_KPARAM_INFO
	.align		4
.L_19:
        /*0028*/ 	.byte	0x04, 0x17
        /*002a*/ 	.short	(.L_21 - .L_20)
.L_20:
        /*002c*/ 	.word	0x00000000
        /*0030*/ 	.short	0x0004
        /*0032*/ 	.short	0x0020
        /*0034*/ 	.byte	0x00, 0xf0, 0x11, 0x00


	//----- nvinfo : EIATTR_KPARAM_INFO
	.align		4
.L_21:
        /*0038*/ 	.byte	0x04, 0x17
        /*003a*/ 	.short	(.L_23 - .L_22)
.L_22:
        /*003c*/ 	.word	0x00000000
        /*0040*/ 	.short	0x0003
        /*0042*/ 	.short	0x0018
        /*0044*/ 	.byte	0x00, 0xf5, 0x21, 0x00


	//----- nvinfo : EIATTR_KPARAM_INFO
	.align		4
.L_23:
        /*0048*/ 	.byte	0x04, 0x17
        /*004a*/ 	.short	(.L_25 - .L_24)
.L_24:
        /*004c*/ 	.word	0x00000000
        /*0050*/ 	.short	0x0002
        /*0052*/ 	.short	0x0010
        /*0054*/ 	.byte	0x00, 0xf5, 0x21, 0x00


	//----- nvinfo : EIATTR_KPARAM_INFO
	.align		4
.L_25:
        /*0058*/ 	.byte	0x04, 0x17
        /*005a*/ 	.short	(.L_27 - .L_26)
.L_26:
        /*005c*/ 	.word	0x00000000
        /*0060*/ 	.short	0x0001
        /*0062*/ 	.short	0x0008
        /*0064*/ 	.byte	0x00, 0xf5, 0x21, 0x00


	//----- nvinfo : EIATTR_KPARAM_INFO
	.align		4
.L_27:
        /*0068*/ 	.byte	0x04, 0x17
        /*006a*/ 	.short	(.L_29 - .L_28)
.L_28:
        /*006c*/ 	.word	0x00000000
        /*0070*/ 	.short	0x0000
        /*0072*/ 	.short	0x0000
        /*0074*/ 	.byte	0x00, 0xf0, 0x11, 0x00


	//----- nvinfo : EIATTR_SPARSE_MMA_MASK
	.align		4
.L_29:
        /*0078*/ 	.byte	0x03, 0x50
        /*007a*/ 	.short	0x0000


	//----- nvinfo : EIATTR_MAXREG_COUNT
	.align		4
        /*007c*/ 	.byte	0x03, 0x1b
        /*007e*/ 	.short	0x00ff


	//----- nvinfo : EIATTR_EXTERNS
	.align		4
        /*0080*/ 	.byte	0x04, 0x0f
        /*0082*/ 	.short	(.L_31 - .L_30)


	//   ....[0]....
	.align		4
.L_30:
        /*0084*/ 	.word	index@(vprintf)


	//   ....[1]....
	.align		4
        /*0088*/ 	.word	index@(__assertfail)


	//----- nvinfo : EIATTR_MERCURY_ISA_VERSION
	.align		4
.L_31:
        /*008c*/ 	.byte	0x03, 0x5f
        /*008e*/ 	.short	0x0101


	//----- nvinfo : EIATTR_VRC_CTA_INIT_COUNT
	.align		4
        /*0090*/ 	.byte	0x02, 0x4a
	.zero		1
	.zero		1


	//----- nvinfo : EIATTR_SYSCALL_OFFSETS
	.align		4
        /*0094*/ 	.byte	0x04, 0x46
        /*0096*/ 	.short	(.L_33 - .L_32)


	//   ....[0]....
.L_32:
        /*0098*/ 	.word	0x00000540


	//   ....[1]....
        /*009c*/ 	.word	0x00000890


	//   ....[2]....
        /*00a0*/ 	.word	0x00000990


	//   ....[3]....
        /*00a4*/ 	.word	0x00000b60


	//   ....[4]....
        /*00a8*/ 	.word	0x00000d10


	//   ....[5]....
        /*00ac*/ 	.word	0x00001cb0


	//   ....[6]....
        /*00b0*/ 	.word	0x00001da0


	//   ....[7]....
        /*00b4*/ 	.word	0x00001e30


	//----- nvinfo : EIATTR_EXIT_INSTR_OFFSETS
	.align		4
.L_33:
        /*00b8*/ 	.byte	0x04, 0x1c
        /*00ba*/ 	.short	(.L_35 - .L_34)


	//   ....[0]....
.L_34:
        /*00bc*/ 	.word	0x00001db0


	//   ....[1]....
        /*00c0*/ 	.word	0x00001e40


	//----- nvinfo : EIATTR_CRS_STACK_SIZE
	.align		4
.L_35:
        /*00c4*/ 	.byte	0x04, 0x1e
        /*00c6*/ 	.short	(.L_37 - .L_36)
.L_36:
        /*00c8*/ 	.word	0x00000000


	//----- nvinfo : EIATTR_CBANK_PARAM_SIZE
	.align		4
.L_37:
        /*00cc*/ 	.byte	0x03, 0x19
        /*00ce*/ 	.short	0x0038


	//----- nvinfo : EIATTR_PARAM_CBANK
	.align		4
        /*00d0*/ 	.byte	0x04, 0x0a
        /*00d2*/ 	.short	(.L_39 - .L_38)
	.align		4
.L_38:
        /*00d4*/ 	.word	index@(.nv.constant0._Z17get_recipe_kerneliPiS_S_iS_S_)
        /*00d8*/ 	.short	0x0380
        /*00da*/ 	.short	0x0038


	//----- nvinfo : EIATTR_SW_WAR
	.align		4
.L_39:
        /*00dc*/ 	.byte	0x04, 0x36
        /*00de*/ 	.short	(.L_41 - .L_40)
.L_40:
        /*00e0*/ 	.word	0x00000008
.L_41:


//--------------------- .nv.callgraph             --------------------------
	.section	.nv.callgraph,"",@"SHT_CUDA_CALLGRAPH"
	.align	4
	.sectionentsize	8
	.align		4
        /*0000*/ 	.word	0x00000000
	.align		4
        /*0004*/ 	.word	0xffffffff
	.align		4
        /*0008*/ 	.word	index@(_Z17get_recipe_kerneliPiS_S_iS_S_)
	.align		4
        /*000c*/ 	.word	index@(vprintf)
	.align		4
        /*0010*/ 	.word	index@(_Z17get_recipe_kerneliPiS_S_iS_S_)
	.align		4
        /*0014*/ 	.word	index@(__assertfail)
	.align		4
        /*0018*/ 	.word	0x00000000
	.align		4
        /*001c*/ 	.word	0xfffffffe
	.align		4
        /*0020*/ 	.word	0x00000000
	.align		4
        /*0024*/ 	.word	0xfffffffd
	.align		4
        /*0028*/ 	.word	0x00000000
	.align		4
        /*002c*/ 	.word	0xfffffffc


//--------------------- .nv.constant4             --------------------------
	.section	.nv.constant4,"a",@progbits
	.align	8
	.align		8
.nv.constant4:
        /*0000*/ 	.dword	vprintf
	.align		8
        /*0008*/ 	.dword	__assertfail
	.align		8
        /*0010*/ 	.dword	__unnamed_1
	.align		8
        /*0018*/ 	.dword	$str
	.align		8
        /*0020*/ 	.dword	$str$1
	.align		8
        /*0028*/ 	.dword	$str$2
	.align		8
        /*0030*/ 	.dword	$str$3
	.align		8
        /*0038*/ 	.dword	$str$4
	.align		8
        /*0040*/ 	.dword	$str$5
	.align		8
        /*0048*/ 	.dword	$str$6


//--------------------- .text._Z17get_recipe_kerneliPiS_S_iS_S_ --------------------------
	.section	.text._Z17get_recipe_kerneliPiS_S_iS_S_,"ax",@progbits
	.align	128
        .global         _Z17get_recipe_kerneliPiS_S_iS_S_
        .type           _Z17get_recipe_kerneliPiS_S_iS_S_,@function
        .size           _Z17get_recipe_kerneliPiS_S_iS_S_,(.L_x_33 - _Z17get_recipe_kerneliPiS_S_iS_S_)
        .other          _Z17get_recipe_kerneliPiS_S_iS_S_,@"STO_CUDA_ENTRY STV_DEFAULT"
_Z17get_recipe_kerneliPiS_S_iS_S_:
.text._Z17get_recipe_kerneliPiS_S_iS_S_:
[----:B------:R-:W0:Y:S08]  /*0000*/  LDC R1, c[0x0][0x37c] ;  /* 0x0000df00ff017b82 */ /* 0x000e300000000800 */
[----:B------:R-:W1:Y:S01]  /*0010*/  LDC.64 R2, c[0x0][0x3a8] ;  /* 0x0000ea00ff027b82 */ /* 0x000e620000000a00 */
[----:B------:R-:W1:Y:S01]  /*0020*/  LDCU.64 UR36, c[0x0][0x358] ;  /* 0x00006b00ff2477ac */ /* 0x000e620008000a00 */
[----:B0-----:R-:W-:-:S06]  /*0030*/  VIADD R1, R1, 0xfffffff8 ;  /* 0xfffffff801017836 */ /* 0x001fcc0000000000 */
[----:B------:R-:W0:Y:S08]  /*0040*/  LDC.64 R4, c[0x0][0x398] ;  /* 0x0000e600ff047b82 */ /* 0x000e300000000a00 */
[----:B------:R-:W2:Y:S01]  /*0050*/  LDC R8, c[0x0][0x380] ;  /* 0x0000e000ff087b82 */ /* 0x000ea20000000800 */
[----:B-1----:R1:W-:Y:S07]  /*0060*/  STG.E desc[UR36][R2.64], RZ ;  /* 0x000000ff02007986 */ /* 0x0023ee000c101924 */
[----:B------:R-:W3:Y:S01]  /*0070*/  LDC.64 R6, c[0x0][0x388] ;  /* 0x0000e200ff067b82 */ /* 0x000ee20000000a00 */
[----:B0-----:R-:W4:Y:S07]  /*0080*/  LDG.E R0, desc[UR36][R4.64] ;  /* 0x0000002404007981 */ /* 0x001f2e000c1e1900 */
[----:B-1----:R-:W0:Y:S01]  /*0090*/  LDC R3, c[0x0][0x3a0] ;  /* 0x0000e800ff037b82 */ /* 0x002e220000000800 */
[----:B------:R-:W4:Y:S01]  /*00a0*/  LDG.E R9, desc[UR36][R4.64+0x4] ;  /* 0x0000042404097981 */ /* 0x000f22000c1e1900 */
[----:B--2---:R-:W-:-:S02]  /*00b0*/  VIADD R11, R8, 0xffffffff ;  /* 0xffffffff080b7836 */ /* 0x004fc40000000000 */
[----:B----4-:R-:W-:-:S05]  /*00c0*/  IMAD R9, R0, R9, R9 ;  /* 0x0000000900097224 */ /* 0x010fca00078e0209 */
[----:B------:R-:W-:-:S05]  /*00d0*/  IADD3 R24, PT, PT, R0, R9, RZ ;  /* 0x0000000900187210 */ /* 0x000fca0007ffe0ff */
[----:B------:R-:W-:-:S04]  /*00e0*/  IMAD R11, R24, R11, R11 ;  /* 0x0000000b180b7224 */ /* 0x000fc800078e020b */
[----:B------:R-:W-:-:S04]  /*00f0*/  IMAD.IADD R11, R24, 0x1, R11 ;  /* 0x00000001180b7824 */ /* 0x000fc800078e020b */
[----:B---3--:R-:W-:-:S06]  /*0100*/  IMAD.WIDE R6, R11, 0x4, R6 ;  /* 0x000000040b067825 */ /* 0x008fcc00078e0206 */
[----:B------:R-:W0:Y:S01]  /*0110*/  LDG.E R6, desc[UR36][R6.64] ;  /* 0x0000002406067981 */ /* 0x000e22000c1e1900 */
[----:B------:R-:W1:Y:S01]  /*0120*/  LDCU UR4, c[0x0][0x2f8] ;  /* 0x00005f00ff0477ac */ /* 0x000e620008000800 */
[----:B------:R-:W2:Y:S01]  /*0130*/  LDCU UR5, c[0x0][0x2fc] ;  /* 0x00005f80ff0577ac */ /* 0x000ea20008000800 */
[----:B-1----:R-:W-:-:S05]  /*0140*/  IADD3 R16, P1, PT, R1, UR4, RZ ;  /* 0x0000000401107c10 */ /* 0x002fca000ff3e0ff */
[----:B--2---:R-:W-:Y:S01]  /*0150*/  IMAD.X R2, RZ, RZ, UR5, P1 ;  /* 0x00000005ff027e24 */ /* 0x004fe200088e06ff */
[----:B0-----:R-:W-:-:S13]  /*0160*/  ISETP.GT.AND P0, PT, R6, R3, PT ;  /* 0x000000030600720c */ /* 0x001fda0003f04270 */
[----:B------:R-:W-:Y:S05]  /*0170*/  @P0 BRA `(.L_x_0) ;  /* 0x0000001c00100947 */ /* 0x000fea0003800000 */
[----:B------:R-:W-:-:S04]  /*0180*/  ISETP.NE.AND P0, PT, R24, RZ, PT ;  /* 0x000000ff1800720c */ /* 0x000fc80003f05270 */
[----:B------:R-:W-:-:S04]  /*0190*/  ISETP.LT.OR P0, PT, R8, 0x2, !P0 ;  /* 0x000000020800780c */ /* 0x000fc80004701670 */
[----:B------:R-:W-:-:S13]  /*01a0*/  ISETP.LT.OR P0, PT, R3, RZ, P0 ;  /* 0x000000ff0300720c */ /* 0x000fda0000701670 */
[----:B------:R-:W-:Y:S05]  /*01b0*/  @P0 BRA `(.L_x_1) ;  /* 0x0000001800dc0947 */ /* 0x000fea0003800000 */
[----:B------:R-:W0:Y:S01]  /*01c0*/  LDCU UR4, c[0x0][0x380] ;  /* 0x00007000ff0477ac */ /* 0x000e220008000800 */
[----:B------:R-:W-:Y:S01]  /*01d0*/  BSSY.RECONVERGENT B8, `(.L_x_2) ;  /* 0x000019b000087945 */ /* 0x000fe20003800200 */
[----:B------:R-:W-:Y:S01]  /*01e0*/  IADD3 R25, PT, PT, R24, 0x1, RZ ;  /* 0x0000000118197810 */ /* 0x000fe20007ffe0ff */
[----:B------:R-:W1:Y:S01]  /*01f0*/  LDCU UR38, c[0x0][0x3a0] ;  /* 0x00007400ff2677ac */ /* 0x000e620008000800 */
[----:B------:R-:W2:Y:S01]  /*0200*/  LDCU UR39, c[0x0][0x3a0] ;  /* 0x00007400ff2777ac */ /* 0x000ea20008000800 */
[----:B------:R-:W3:Y:S01]  /*0210*/  LDCU UR40, c[0x0][0x3a0] ;  /* 0x00007400ff2877ac */ /* 0x000ee20008000800 */
[----:B------:R-:W4:Y:S01]  /*0220*/  LDCU UR41, c[0x0][0x3a0] ;  /* 0x00007400ff2977ac */ /* 0x000f220008000800 */
[----:B0-----:R-:W-:-:S07]  /*0230*/  IMAD.U32 R23, RZ, RZ, UR4 ;  /* 0x00000004ff177e24 */ /* 0x001fce000f8e00ff */
.L_x_26:
[----:B0-----:R-:W0:Y:S01]  /*0240*/  LDC.64 R4, c[0x0][0x390] ;  /* 0x0000e400ff047b82 */ /* 0x001e220000000a00 */
[C---:B-12-4-:R-:W-:Y:S01]  /*0250*/  LEA R3, R23.reuse, 0xfffffffc, 0x1 ;  /* 0xfffffffc17037811 */ /* 0x056fe200078e08ff */
[----:B------:R-:W5:Y:S06]  /*0260*/  LDCU UR4, c[0x0][0x380] ;  /* 0x00007000ff0477ac */ /* 0x000f6c0008000800 */
[----:B---3--:R-:W1:Y:S01]  /*0270*/  LDC.64 R6, c[0x0][0x398] ;  /* 0x0000e600ff067b82 */ /* 0x008e620000000a00 */
[----:B------:R-:W-:-:S07]  /*0280*/  VIADD R0, R23, 0xfffffffe ;  /* 0xfffffffe17007836 */ /* 0x000fce0000000000 */
[----:B------:R-:W2:Y:S01]  /*0290*/  LDC.64 R30, c[0x0][0x388] ;  /* 0x0000e200ff1e7b82 */ /* 0x000ea20000000a00 */
[----:B0-----:R-:W-:-:S05]  /*02a0*/  IMAD.WIDE R4, R3, 0x4, R4 ;  /* 0x0000000403047825 */ /* 0x001fca00078e0204 */
[----:B------:R-:W3:Y:S04]  /*02b0*/  LDG.E R3, desc[UR36][R4.64+0x4] ;  /* 0x0000042404037981 */ /* 0x000ee8000c1e1900 */
[----:B-1----:R-:W3:Y:S04]  /*02c0*/  LDG.E R6, desc[UR36][R6.64] ;  /* 0x0000002406067981 */ /* 0x002ee8000c1e1900 */
[----:B------:R-:W4:Y:S01]  /*02d0*/  LDG.E R19, desc[UR36][R4.64] ;  /* 0x0000002404137981 */ /* 0x000f22000c1e1900 */
[C---:B------:R-:W-:Y:S02]  /*02e0*/  IMAD R0, R25.reuse, R0, RZ ;  /* 0x0000000019007224 */ /* 0x040fe400078e02ff */
[----:B-----5:R-:W-:-:S05]  /*02f0*/  IMAD R9, R25, UR4, RZ ;  /* 0x0000000419097c24 */ /* 0x020fca000f8e02ff */
[----:B------:R-:W-:-:S04]  /*0300*/  ISETP.GE.AND P0, PT, R0, R9, PT ;  /* 0x000000090000720c */ /* 0x000fc80003f06270 */
[----:B------:R-:W-:Y:S01]  /*0310*/  ISETP.LT.OR P0, PT, R0, RZ, P0 ;  /* 0x000000ff0000720c */ /* 0x000fe20000701670 */
[----:B------:R-:W-:Y:S01]  /*0320*/  IMAD.IADD R22, R24, 0x1, R0 ;  /* 0x0000000118167824 */ /* 0x000fe200078e0200 */
[C---:B------:R-:W-:Y:S01]  /*0330*/  IADD3 R8, PT, PT, R25.reuse, R0, RZ ;  /* 0x0000000019087210 */ /* 0x040fe20007ffe0ff */
[----:B------:R-:W-:Y:S02]  /*0340*/  BSSY.RECONVERGENT B7, `(.L_x_3) ;  /* 0x000017f000077945 */ /* 0x000fe40003800200 */
[----:B------:R-:W-:Y:S01]  /*0350*/  IMAD.IADD R29, R25, 0x1, R22 ;  /* 0x00000001191d7824 */ /* 0x000fe200078e0216 */
[C---:B------:R-:W-:Y:S02]  /*0360*/  ISETP.GE.AND P1, PT, R8.reuse, R9, PT ;  /* 0x000000090800720c */ /* 0x040fe40003f26270 */
[----:B------:R-:W-:Y:S01]  /*0370*/  ISETP.GT.AND P2, PT, R8, -0x1, PT ;  /* 0xffffffff0800780c */ /* 0x000fe20003f44270 */
[----:B--2---:R-:W-:-:S04]  /*0380*/  IMAD.WIDE R28, R29, 0x4, R30 ;  /* 0x000000041d1c7825 */ /* 0x004fc800078e021e */
[----:B---3--:R-:W-:-:S05]  /*0390*/  IMAD R6, R6, R3, R3 ;  /* 0x0000000306067224 */ /* 0x008fca00078e0203 */
[----:B----4-:R-:W-:Y:S01]  /*03a0*/  IADD3 R19, PT, PT, R19, R6, RZ ;  /* 0x0000000613137210 */ /* 0x010fe20007ffe0ff */
[----:B------:R-:W-:Y:S06]  /*03b0*/  @P0 BRA `(.L_x_4) ;  /* 0x0000000000d80947 */ /* 0x000fec0003800000 */
[----:B------:R-:W-:-:S13]  /*03c0*/  ISETP.GT.AND P0, PT, R8, -0x1, PT ;  /* 0xffffffff0800780c */ /* 0x000fda0003f04270 */
[----:B------:R-:W-:Y:S05]  /*03d0*/  @!P1 BRA P0, `(.L_x_5) ;  /* 0x0000000000789947 */ /* 0x000fea0000000000 */
[----:B------:R-:W-:-:S07]  /*03e0*/  IMAD.MOV.U32 R18, RZ, RZ, RZ ;  /* 0x000000ffff127224 */ /* 0x000fce00078e00ff */
.L_x_9:
[----:B------:R-:W0:Y:S01]  /*03f0*/  LDC.64 R30, c[0x0][0x388] ;  /* 0x0000e200ff1e7b82 */ /* 0x000e220000000a00 */
[----:B------:R-:W-:Y:S01]  /*0400*/  IMAD R17, R19, R18, RZ ;  /* 0x0000001213117224 */ /* 0x000fe200078e02ff */
[----:B------:R1:W5:Y:S01]  /*0410*/  LDG.E R27, desc[UR36][R28.64] ;  /* 0x000000241c1b7981 */ /* 0x000362000c1e1900 */
[----:B------:R-:W2:Y:S02]  /*0420*/  LDCU.64 UR4, c[0x4][0x30] ;  /* 0x01000600ff0477ac */ /* 0x000ea40008000a00 */
[----:B------:R-:W-:Y:S01]  /*0430*/  IMAD.IADD R3, R22, 0x1, -R17 ;  /* 0x0000000116037824 */ /* 0x000fe200078e0a11 */
[----:B------:R-:W3:Y:S01]  /*0440*/  LDCU.64 UR6, c[0x4][0x28] ;  /* 0x01000500ff0677ac */ /* 0x000ee20008000a00 */
[----:B------:R-:W4:Y:S02]  /*0450*/  LDCU.64 UR8, c[0x4][0x10] ;  /* 0x01000200ff0877ac */ /* 0x000f240008000a00 */
[----:B0-----:R-:W-:-:S05]  /*0460*/  IMAD.WIDE R30, R3, 0x4, R30 ;  /* 0x00000004031e7825 */ /* 0x001fca00078e021e */
[----:B------:R1:W5:Y:S01]  /*0470*/  LDG.E R26, desc[UR36][R30.64] ;  /* 0x000000241e1a7981 */ /* 0x000362000c1e1900 */
[----:B------:R-:W-:-:S06]  /*0480*/  MOV R14, 0x8 ;  /* 0x00000008000e7802 */ /* 0x000fcc0000000f00 */
[----:B------:R-:W0:Y:S01]  /*0490*/  LDC.64 R14, c[0x4][R14] ;  /* 0x010000000e0e7b82 */ /* 0x000e220000000a00 */
[----:B------:R-:W-:Y:S01]  /*04a0*/  HFMA2 R8, -RZ, RZ, 0, 5.9604644775390625e-06 ;  /* 0x00000064ff087431 */ /* 0x000fe200000001ff */
[----:B--2---:R-:W-:Y:S01]  /*04b0*/  MOV R4, UR4 ;  /* 0x0000000400047c02 */ /* 0x004fe20008000f00 */
[----:B------:R-:W-:Y:S01]  /*04c0*/  IMAD.U32 R5, RZ, RZ, UR5 ;  /* 0x00000005ff057e24 */ /* 0x000fe2000f8e00ff */
[----:B---3--:R-:W-:Y:S01]  /*04d0*/  MOV R6, UR6 ;  /* 0x0000000600067c02 */ /* 0x008fe20008000f00 */
[----:B------:R-:W-:Y:S01]  /*04e0*/  IMAD.U32 R7, RZ, RZ, UR7 ;  /* 0x00000007ff077e24 */ /* 0x000fe2000f8e00ff */
[----:B----4-:R-:W-:Y:S01]  /*04f0*/  MOV R10, UR8 ;  /* 0x00000008000a7c02 */ /* 0x010fe20008000f00 */
[----:B------:R-:W-:Y:S01]  /*0500*/  IMAD.U32 R11, RZ, RZ, UR9 ;  /* 0x00000009ff0b7e24 */ /* 0x000fe2000f8e00ff */
[----:B------:R-:W-:Y:S01]  /*0510*/  MOV R13, RZ ;  /* 0x000000ff000d7202 */ /* 0x000fe20000000f00 */
[----:B-1----:R-:W-:-:S07]  /*0520*/  IMAD.MOV.U32 R12, RZ, RZ, 0x1 ;  /* 0x00000001ff0c7424 */ /* 0x002fce00078e00ff */
[----:B------:R-:W-:-:S07]  /*0530*/  LEPC R20, `(.L_x_6) ;  /* 0x000000001014794e */ /* 0x000fce0000000000 */
[----:B0----5:R-:W-:Y:S05]  /*0540*/  CALL.ABS.NOINC R14 ;  /* 0x000000000e007343 */ /* 0x021fea0003c00000 */
.L_x_6:
[----:B------:R-:W-:-:S05]  /*0550*/  IMAD.IADD R27, R27, 0x1, -R18 ;  /* 0x000000011b1b7824 */ /* 0x000fca00078e0a12 */
[----:B------:R-:W-:-:S13]  /*0560*/  ISETP.NE.AND P0, PT, R26, R27, PT ;  /* 0x0000001b1a00720c */ /* 0x000fda0003f05270 */
[----:B------:R-:W-:Y:S05]  /*0570*/  @!P0 BRA `(.L_x_7) ;  /* 0x0000000400988947 */ /* 0x000fea0003800000 */
[----:B------:R-:W-:-:S13]  /*0580*/  ISETP.NE.AND P0, PT, R18, UR39, PT ;  /* 0x0000002712007c0c */ /* 0x000fda000bf05270 */
[----:B------:R-:W-:Y:S05]  /*0590*/  @!P0 BRA `(.L_x_8) ;  /* 0x0000001400648947 */ /* 0x000fea0003800000 */
[----:B------:R-:W-:Y:S01]  /*05a0*/  IADD3 R18, PT, PT, R18, 0x1, RZ ;  /* 0x0000000112127810 */ /* 0x000fe20007ffe0ff */
[----:B------:R-:W-:Y:S06]  /*05b0*/  BRA `(.L_x_9) ;  /* 0xfffffffc008c7947 */ /* 0x000fec000383ffff */
.L_x_5:
[----:B------:R-:W-:Y:S01]  /*05c0*/  IMAD.WIDE R30, R22, 0x4, R30 ;  /* 0x00000004161e7825 */ /* 0x000fe200078e021e */
[----:B------:R-:W2:Y:S01]  /*05d0*/  LDG.E R29, desc[UR36][R28.64] ;  /* 0x000000241c1d7981 */ /* 0x000ea2000c1e1900 */
[----:B------:R-:W0:Y:S03]  /*05e0*/  LDC.64 R4, c[0x0][0x388] ;  /* 0x0000e200ff047b82 */ /* 0x000e260000000a00 */
[----:B------:R-:W2:Y:S01]  /*05f0*/  LDG.E R0, desc[UR36][R30.64] ;  /* 0x000000241e007981 */ /* 0x000ea2000c1e1900 */
[----:B------:R-:W-:Y:S02]  /*0600*/  HFMA2 R17, -RZ, RZ, 0, 0 ;  /* 0x00000000ff117431 */ /* 0x000fe400000001ff */
[----:B------:R-:W-:Y:S01]  /*0610*/  IMAD.MOV.U32 R18, RZ, RZ, RZ ;  /* 0x000000ffff127224 */ /* 0x000fe200078e00ff */
[----:B--2---:R-:W-:-:S13]  /*0620*/  ISETP.NE.AND P0, PT, R0, R29, PT ;  /* 0x0000001d0000720c */ /* 0x004fda0003f05270 */
[----:B0-----:R-:W-:Y:S05]  /*0630*/  @!P0 BRA `(.L_x_7) ;  /* 0x0000000400688947 */ /* 0x001fea0003800000 */
[----:B------:R-:W-:Y:S01]  /*0640*/  BSSY.RELIABLE B0, `(.L_x_10) ;  /* 0x000000c000007945 */ /* 0x000fe20003800100 */
.L_x_11:
[----:B------:R-:W-:-:S13]  /*0650*/  ISETP.NE.AND P0, PT, R18, UR41, PT ;  /* 0x0000002912007c0c */ /* 0x000fda000bf05270 */
[----:B------:R-:W-:Y:S05]  /*0660*/  @!P0 BREAK.RELIABLE B0 ;  /* 0x0000000000008942 */ /* 0x000fea0003800100 */
[----:B------:R-:W-:Y:S05]  /*0670*/  @!P0 BRA `(.L_x_8) ;  /* 0x00000014002c8947 */ /* 0x000fea0003800000 */
[----:B------:R-:W-:-:S04]  /*0680*/  VIADD R18, R18, 0x1 ;  /* 0x0000000112127836 */ /* 0x000fc80000000000 */
[----:B------:R-:W-:-:S05]  /*0690*/  IMAD R17, R19, R18, RZ ;  /* 0x0000001213117224 */ /* 0x000fca00078e02ff */
[----:B------:R-:W-:-:S05]  /*06a0*/  IADD3 R31, PT, PT, R22, -R17, RZ ;  /* 0x80000011161f7210 */ /* 0x000fca0007ffe0ff */
[----:B------:R-:W-:-:S05]  /*06b0*/  IMAD.WIDE R30, R31, 0x4, R4 ;  /* 0x000000041f1e7825 */ /* 0x000fca00078e0204 */
[----:B------:R-:W2:Y:S01]  /*06c0*/  LDG.E R0, desc[UR36][R30.64] ;  /* 0x000000241e007981 */ /* 0x000ea2000c1e1900 */
[----:B------:R-:W-:-:S05]  /*06d0*/  IMAD.IADD R3, R29, 0x1, -R18 ;  /* 0x000000011d037824 */ /* 0x000fca00078e0a12 */
[----:B--2---:R-:W-:-:S13]  /*06e0*/  ISETP.NE.AND P0, PT, R0, R3, PT ;  /* 0x000000030000720c */ /* 0x004fda0003f05270 */
[----:B------:R-:W-:Y:S05]  /*06f0*/  @P0 BRA `(.L_x_11) ;  /* 0xfffffffc00d40947 */ /* 0x000fea000383ffff */
[----:B------:R-:W-:Y:S05]  /*0700*/  BSYNC.RELIABLE B0 ;  /* 0x0000000000007941 */ /* 0x000fea0003800100 */
.L_x_10:
[----:B------:R-:W-:Y:S05]  /*0710*/  BRA `(.L_x_7) ;  /* 0x0000000400307947 */ /* 0x000fea0003800000 */
.L_x_4:
[----:B------:R-:W-:Y:S01]  /*0720*/  MOV R18, RZ ;  /* 0x000000ff00127202 */ /* 0x000fe20000000f00 */
[----:B------:R-:W-:Y:S06]  /*0730*/  @!P1 BRA P2, `(.L_x_12) ;  /* 0x0000000000b49947 */ /* 0x000fec0001000000 */
.L_x_15:
        /* <DEDUP_REMOVED lines=11> */
[----:B------:R-:W-:Y:S01]  /*07f0*/  HFMA2 R8, -RZ, RZ, 0, 5.900859832763671875e-06 ;  /* 0x00000063ff087431 */ /* 0x000fe200000001ff */
        /* <DEDUP_REMOVED lines=10> */
.L_x_13:
[----:B------:R-:W-:Y:S01]  /*08a0*/  MOV R14, 0x8 ;  /* 0x00000008000e7802 */ /* 0x000fe20000000f00 */
[----:B------:R-:W0:Y:S01]  /*08b0*/  LDCU.64 UR4, c[0x4][0x30] ;  /* 0x01000600ff0477ac */ /* 0x000e220008000a00 */
[----:B------:R-:W-:Y:S02]  /*08c0*/  HFMA2 R12, -RZ, RZ, 0, 5.9604644775390625e-08 ;  /* 0x00000001ff0c7431 */ /* 0x000fe400000001ff */
[----:B------:R-:W-:Y:S01]  /*08d0*/  IMAD.MOV.U32 R8, RZ, RZ, 0x64 ;  /* 0x00000064ff087424 */ /* 0x000fe200078e00ff */
[----:B------:R-:W1:Y:S01]  /*08e0*/  LDCU.64 UR6, c[0x4][0x28] ;  /* 0x01000500ff0677ac */ /* 0x000e620008000a00 */
[----:B------:R-:W2:Y:S01]  /*08f0*/  LDC.64 R14, c[0x4][R14] ;  /* 0x010000000e0e7b82 */ /* 0x000ea20000000a00 */
[----:B------:R-:W-:Y:S01]  /*0900*/  IMAD.MOV.U32 R13, RZ, RZ, RZ ;  /* 0x000000ffff0d7224 */ /* 0x000fe200078e00ff */
[----:B------:R-:W3:Y:S01]  /*0910*/  LDCU.64 UR8, c[0x4][0x10] ;  /* 0x01000200ff0877ac */ /* 0x000ee20008000a00 */
[----:B0-----:R-:W-:Y:S01]  /*0920*/  IMAD.U32 R4, RZ, RZ, UR4 ;  /* 0x00000004ff047e24 */ /* 0x001fe2000f8e00ff */
[----:B------:R-:W-:Y:S01]  /*0930*/  MOV R5, UR5 ;  /* 0x0000000500057c02 */ /* 0x000fe20008000f00 */
[----:B-1----:R-:W-:Y:S01]  /*0940*/  IMAD.U32 R6, RZ, RZ, UR6 ;  /* 0x00000006ff067e24 */ /* 0x002fe2000f8e00ff */
[----:B------:R-:W-:Y:S01]  /*0950*/  MOV R7, UR7 ;  /* 0x0000000700077c02 */ /* 0x000fe20008000f00 */
[----:B---3--:R-:W-:Y:S01]  /*0960*/  IMAD.U32 R10, RZ, RZ, UR8 ;  /* 0x00000008ff0a7e24 */ /* 0x008fe2000f8e00ff */
[----:B------:R-:W-:-:S07]  /*0970*/  MOV R11, UR9 ;  /* 0x00000009000b7c02 */ /* 0x000fce0008000f00 */
[----:B------:R-:W-:-:S07]  /*0980*/  LEPC R20, `(.L_x_14) ;  /* 0x000000001014794e */ /* 0x000fce0000000000 */
[----:B--2---:R-:W-:Y:S05]  /*0990*/  CALL.ABS.NOINC R14 ;  /* 0x000000000e007343 */ /* 0x004fea0003c00000 */
.L_x_14:
[----:B------:R-:W-:-:S04]  /*09a0*/  IADD3 R27, PT, PT, -R18, R27, RZ ;  /* 0x0000001b121b7210 */ /* 0x000fc80007ffe1ff */
[----:B------:R-:W-:-:S13]  /*09b0*/  ISETP.NE.AND P0, PT, R26, R27, PT ;  /* 0x0000001b1a00720c */ /* 0x000fda0003f05270 */
[----:B------:R-:W-:Y:S05]  /*09c0*/  @!P0 BRA `(.L_x_7) ;  /* 0x0000000000848947 */ /* 0x000fea0003800000 */
[----:B------:R-:W-:-:S13]  /*09d0*/  ISETP.NE.AND P0, PT, R18, UR40, PT ;  /* 0x0000002812007c0c */ /* 0x000fda000bf05270 */
[----:B------:R-:W-:Y:S05]  /*09e0*/  @!P0 BRA `(.L_x_8) ;  /* 0x0000001000508947 */ /* 0x000fea0003800000 */
[----:B------:R-:W-:Y:S01]  /*09f0*/  VIADD R18, R18, 0x1 ;  /* 0x0000000112127836 */ /* 0x000fe20000000000 */
[----:B------:R-:W-:Y:S06]  /*0a00*/  BRA `(.L_x_15) ;  /* 0xfffffffc004c7947 */ /* 0x000fec000383ffff */
.L_x_12:
[----:B------:R-:W0:Y:S01]  /*0a10*/  LDC.64 R30, c[0x0][0x388] ;  /* 0x0000e200ff1e7b82 */ /* 0x000e220000000a00 */
[----:B------:R-:W-:Y:S01]  /*0a20*/  IMAD R17, R19, R18, RZ ;  /* 0x0000001213117224 */ /* 0x000fe200078e02ff */
[----:B------:R1:W5:Y:S01]  /*0a30*/  LDG.E R27, desc[UR36][R28.64] ;  /* 0x000000241c1b7981 */ /* 0x000362000c1e1900 */
[----:B------:R-:W2:Y:S03]  /*0a40*/  LDCU.64 UR4, c[0x4][0x20] ;  /* 0x01000400ff0477ac */ /* 0x000ea60008000a00 */
[----:B------:R-:W-:Y:S01]  /*0a50*/  IADD3 R3, PT, PT, R22, -R17, RZ ;  /* 0x8000001116037210 */ /* 0x000fe20007ffe0ff */
[----:B------:R-:W3:Y:S01]  /*0a60*/  LDCU.64 UR6, c[0x4][0x28] ;  /* 0x01000500ff0677ac */ /* 0x000ee20008000a00 */
[----:B------:R-:W4:Y:S03]  /*0a70*/  LDCU.64 UR8, c[0x4][0x10] ;  /* 0x01000200ff0877ac */ /* 0x000f260008000a00 */
[----:B0-----:R-:W-:-:S05]  /*0a80*/  IMAD.WIDE R30, R3, 0x4, R30 ;  /* 0x00000004031e7825 */ /* 0x001fca00078e021e */
[----:B------:R1:W5:Y:S01]  /*0a90*/  LDG.E R26, desc[UR36][R30.64] ;  /* 0x000000241e1a7981 */ /* 0x000362000c1e1900 */
[----:B------:R-:W-:-:S06]  /*0aa0*/  MOV R14, 0x8 ;  /* 0x00000008000e7802 */ /* 0x000fcc0000000f00 */
[----:B------:R-:W0:Y:S01]  /*0ab0*/  LDC.64 R14, c[0x4][R14] ;  /* 0x010000000e0e7b82 */ /* 0x000e220000000a00 */
[----:B------:R-:W-:Y:S02]  /*0ac0*/  HFMA2 R12, -RZ, RZ, 0, 5.9604644775390625e-08 ;  /* 0x00000001ff0c7431 */ /* 0x000fe400000001ff */
[----:B--2---:R-:W-:Y:S01]  /*0ad0*/  IMAD.U32 R4, RZ, RZ, UR4 ;  /* 0x00000004ff047e24 */ /* 0x004fe2000f8e00ff */
[----:B------:R-:W-:Y:S01]  /*0ae0*/  MOV R5, UR5 ;  /* 0x0000000500057c02 */ /* 0x000fe20008000f00 */
[----:B---3--:R-:W-:Y:S01]  /*0af0*/  IMAD.U32 R6, RZ, RZ, UR6 ;  /* 0x00000006ff067e24 */ /* 0x008fe2000f8e00ff */
[----:B------:R-:W-:Y:S01]  /*0b00*/  MOV R7, UR7 ;  /* 0x0000000700077c02 */ /* 0x000fe20008000f00 */
[----:B----4-:R-:W-:Y:S01]  /*0b10*/  IMAD.U32 R10, RZ, RZ, UR8 ;  /* 0x00000008ff0a7e24 */ /* 0x010fe2000f8e00ff */
[----:B------:R-:W-:Y:S01]  /*0b20*/  MOV R11, UR9 ;  /* 0x00000009000b7c02 */ /* 0x000fe20008000f00 */
[----:B------:R-:W-:Y:S02]  /*0b30*/  IMAD.MOV.U32 R8, RZ, RZ, 0x63 ;  /* 0x00000063ff087424 */ /* 0x000fe400078e00ff */
[----:B-1----:R-:W-:-:S07]  /*0b40*/  IMAD.MOV.U32 R13, RZ, RZ, RZ ;  /* 0x000000ffff0d7224 */ /* 0x002fce00078e00ff */
[----:B------:R-:W-:-:S07]  /*0b50*/  LEPC R20, `(.L_x_16) ;  /* 0x000000001014794e */ /* 0x000fce0000000000 */
[----:B0----5:R-:W-:Y:S05]  /*0b60*/  CALL.ABS.NOINC R14 ;  /* 0x000000000e007343 */ /* 0x021fea0003c00000 */
.L_x_16:
[----:B------:R-:W-:-:S04]  /*0b70*/  IADD3 R27, PT, PT, -R18, R27, RZ ;  /* 0x0000001b121b7210 */ /* 0x000fc80007ffe1ff */
[----:B------:R-:W-:-:S13]  /*0b80*/  ISETP.NE.AND P0, PT, R26, R27, PT ;  /* 0x0000001b1a00720c */ /* 0x000fda0003f05270 */
[----:B------:R-:W-:Y:S05]  /*0b90*/  @!P0 BRA `(.L_x_7) ;  /* 0x0000000000108947 */ /* 0x000fea0003800000 */
[----:B------:R-:W-:-:S13]  /*0ba0*/  ISETP.NE.AND P0, PT, R18, UR38, PT ;  /* 0x0000002612007c0c */ /* 0x000fda000bf05270 */
[----:B------:R-:W-:Y:S05]  /*0bb0*/  @!P0 BRA `(.L_x_8) ;  /* 0x0000000c00dc8947 */ /* 0x000fea0003800000 */
[----:B------:R-:W-:Y:S01]  /*0bc0*/  VIADD R18, R18, 0x1 ;  /* 0x0000000112127836 */ /* 0x000fe20000000000 */
[----:B------:R-:W-:Y:S06]  /*0bd0*/  BRA `(.L_x_12) ;  /* 0xfffffffc008c7947 */ /* 0x000fec000383ffff */
.L_x_7:
[----:B------:R-:W2:Y:S01]  /*0be0*/  LDG.E R30, desc[UR36][R30.64] ;  /* 0x000000241e1e7981 */ /* 0x000ea2000c1e1900 */
[----:B------:R-:W-:Y:S01]  /*0bf0*/  BSSY.RECONVERGENT B6, `(.L_x_17) ;  /* 0x0000013000067945 */ /* 0x000fe20003800200 */
[----:B--2---:R-:W-:-:S13]  /*0c00*/  ISETP.NE.AND P0, PT, R30, 0x3fffffff, PT ;  /* 0x3fffffff1e00780c */ /* 0x004fda0003f05270 */
[----:B------:R-:W-:Y:S05]  /*0c10*/  @P0 BRA `(.L_x_18) ;  /* 0x0000000000400947 */ /* 0x000fea0003800000 */
[----:B------:R-:W-:Y:S01]  /*0c20*/  MOV R14, 0x8 ;  /* 0x00000008000e7802 */ /* 0x000fe20000000f00 */
[----:B------:R-:W0:Y:S01]  /*0c30*/  LDCU.64 UR4, c[0x4][0x38] ;  /* 0x01000700ff0477ac */ /* 0x000e220008000a00 */
[----:B------:R-:W-:Y:S02]  /*0c40*/  HFMA2 R8, -RZ, RZ, 0, 6.07967376708984375e-06 ;  /* 0x00000066ff087431 */ /* 0x000fe400000001ff */
[----:B------:R-:W-:Y:S01]  /*0c50*/  IMAD.MOV.U32 R12, RZ, RZ, 0x1 ;  /* 0x00000001ff0c7424 */ /* 0x000fe200078e00ff */
[----:B------:R-:W-:Y:S01]  /*0c60*/  MOV R13, RZ ;  /* 0x000000ff000d7202 */ /* 0x000fe20000000f00 */
[----:B------:R-:W1:Y:S01]  /*0c70*/  LDCU.64 UR6, c[0x4][0x28] ;  /* 0x01000500ff0677ac */ /* 0x000e620008000a00 */
[----:B------:R-:W2:Y:S01]  /*0c80*/  LDC.64 R14, c[0x4][R14] ;  /* 0x010000000e0e7b82 */ /* 0x000ea20000000a00 */
[----:B------:R-:W3:Y:S01]  /*0c90*/  LDCU.64 UR8, c[0x4][0x10] ;  /* 0x01000200ff0877ac */ /* 0x000ee20008000a00 */
[----:B0-----:R-:W-:Y:S01]  /*0ca0*/  MOV R4, UR4 ;  /* 0x0000000400047c02 */ /* 0x001fe20008000f00 */
[----:B------:R-:W-:Y:S01]  /*0cb0*/  IMAD.U32 R5, RZ, RZ, UR5 ;  /* 0x00000005ff057e24 */ /* 0x000fe2000f8e00ff */
[----:B-1----:R-:W-:Y:S01]  /*0cc0*/  MOV R6, UR6 ;  /* 0x0000000600067c02 */ /* 0x002fe20008000f00 */
[----:B------:R-:W-:Y:S01]  /*0cd0*/  IMAD.U32 R7, RZ, RZ, UR7 ;  /* 0x00000007ff077e24 */ /* 0x000fe2000f8e00ff */
[----:B---3--:R-:W-:Y:S01]  /*0ce0*/  MOV R10, UR8 ;  /* 0x00000008000a7c02 */ /* 0x008fe20008000f00 */
[----:B------:R-:W-:-:S07]  /*0cf0*/  IMAD.U32 R11, RZ, RZ, UR9 ;  /* 0x00000009ff0b7e24 */ /* 0x000fce000f8e00ff */
[----:B------:R-:W-:-:S07]  /*0d00*/  LEPC R20, `(.L_x_18) ;  /* 0x000000001014794e */ /* 0x000fce0000000000 */
[----:B--2---:R-:W-:Y:S05]  /*0d10*/  CALL.ABS.NOINC R14 ;  /* 0x000000000e007343 */ /* 0x004fea0003c00000 */
.L_x_18:
[----:B------:R-:W-:Y:S05]  /*0d20*/  BSYNC.RECONVERGENT B6 ;  /* 0x0000000000067941 */ /* 0x000fea0003800200 */
.L_x_17:
[----:B------:R-:W-:Y:S01]  /*0d30*/  ISETP.NE.AND P0, PT, R18, RZ, PT ;  /* 0x000000ff1200720c */ /* 0x000fe20003f05270 */
[----:B------:R-:W-:-:S12]  /*0d40*/  IMAD.IADD R24, R24, 0x1, -R17 ;  /* 0x0000000118187824 */ /* 0x000fd800078e0a11 */
[----:B------:R-:W-:Y:S05]  /*0d50*/  @!P0 BRA `(.L_x_8) ;  /* 0x0000000c00748947 */ /* 0x000fea0003800000 */
[----:B------:R-:W0:Y:S01]  /*0d60*/  LDC.64 R4, c[0x0][0x390] ;  /* 0x0000e400ff047b82 */ /* 0x000e220000000a00 */
[C---:B------:R-:W-:Y:S01]  /*0d70*/  ISETP.GE.U32.AND P0, PT, R18.reuse, 0x8, PT ;  /* 0x000000081200780c */ /* 0x040fe20003f06070 */
[----:B------:R-:W-:Y:S01]  /*0d80*/  BSSY.RECONVERGENT B0, `(.L_x_19) ;  /* 0x000006e000007945 */ /* 0x000fe20003800200 */
[----:B------:R-:W-:Y:S02]  /*0d90*/  LEA R7, R23, 0xfffffffc, 0x1 ;  /* 0xfffffffc17077811 */ /* 0x000fe400078e08ff */
[----:B------:R-:W-:-:S04]  /*0da0*/  LOP3.LUT R3, R18, 0x7, RZ, 0xc0, !PT ;  /* 0x0000000712037812 */ /* 0x000fc800078ec0ff */
[----:B------:R-:W-:Y:S01]  /*0db0*/  ISETP.NE.AND P1, PT, R3, RZ, PT ;  /* 0x000000ff0300720c */ /* 0x000fe20003f25270 */
[----:B0-----:R-:W-:-:S04]  /*0dc0*/  IMAD.WIDE R4, R7, 0x4, R4 ;  /* 0x0000000407047825 */ /* 0x001fc800078e0204 */
[----:B------:R-:W-:Y:S08]  /*0dd0*/  @!P0 BRA `(.L_x_20) ;  /* 0x0000000400a08947 */ /* 0x000ff00003800000 */
[----:B------:R-:W0:Y:S02]  /*0de0*/  LDC.64 R6, c[0x0][0x3a8] ;  /* 0x0000ea00ff067b82 */ /* 0x000e240000000a00 */
[----:B0-----:R0:W5:Y:S01]  /*0df0*/  LDG.E R13, desc[UR36][R6.64] ;  /* 0x00000024060d7981 */ /* 0x001162000c1e1900 */
[----:B------:R-:W-:-:S04]  /*0e00*/  LOP3.LUT R0, R18, 0xfffffff8, RZ, 0xc0, !PT ;  /* 0xfffffff812007812 */ /* 0x000fc800078ec0ff */
[----:B------:R-:W-:-:S07]  /*0e10*/  IADD3 R0, PT, PT, -R0, RZ, RZ ;  /* 0x000000ff00007210 */ /* 0x000fce0007ffe1ff */
.L_x_21:
[----:B---3--:R-:W2:Y:S01]  /*0e20*/  LDG.E R15, desc[UR36][R4.64] ;  /* 0x00000024040f7981 */ /* 0x008ea2000c1e1900 */
[----:B------:R-:W1:Y:S01]  /*0e30*/  LDC.64 R8, c[0x0][0x3b0] ;  /* 0x0000ec00ff087b82 */ /* 0x000e620000000a00 */
[----:B-----5:R-:W-:-:S04]  /*0e40*/  IMAD.SHL.U32 R11, R13, 0x2, RZ ;  /* 0x000000020d0b7824 */ /* 0x020fc800078e00ff */
[----:B-1----:R-:W-:-:S05]  /*0e50*/  IMAD.WIDE R10, R11, 0x4, R8 ;  /* 0x000000040b0a7825 */ /* 0x002fca00078e0208 */
[----:B--2---:R1:W-:Y:S04]  /*0e60*/  STG.E desc[UR36][R10.64], R15 ;  /* 0x0000000f0a007986 */ /* 0x0043e8000c101924 */
[----:B------:R-:W2:Y:S04]  /*0e70*/  LDG.E R12, desc[UR36][R6.64] ;  /* 0x00000024060c7981 */ /* 0x000ea8000c1e1900 */
[----:B------:R-:W3:Y:S01]  /*0e80*/  LDG.E R17, desc[UR36][R4.64+0x4] ;  /* 0x0000042404117981 */ /* 0x000ee2000c1e1900 */
[----:B--2---:R-:W-:-:S05]  /*0e90*/  SHF.L.U32 R13, R12, 0x1, RZ ;  /* 0x000000010c0d7819 */ /* 0x004fca00000006ff */
[----:B------:R-:W-:-:S05]  /*0ea0*/  IMAD.WIDE R12, R13, 0x4, R8 ;  /* 0x000000040d0c7825 */ /* 0x000fca00078e0208 */
[----:B---3--:R2:W-:Y:S04]  /*0eb0*/  STG.E desc[UR36][R12.64+0x4], R17 ;  /* 0x000004110c007986 */ /* 0x0085e8000c101924 */
[----:B------:R-:W3:Y:S02]  /*0ec0*/  LDG.E R14, desc[UR36][R6.64] ;  /* 0x00000024060e7981 */ /* 0x000ee4000c1e1900 */
[----:B---3--:R-:W-:-:S05]  /*0ed0*/  VIADD R19, R14, 0x1 ;  /* 0x000000010e137836 */ /* 0x008fca0000000000 */
[----:B------:R3:W-:Y:S04]  /*0ee0*/  STG.E desc[UR36][R6.64], R19 ;  /* 0x0000001306007986 */ /* 0x0007e8000c101924 */
[----:B------:R-:W4:Y:S01]  /*0ef0*/  LDG.E R27, desc[UR36][R4.64] ;  /* 0x00000024041b7981 */ /* 0x000f22000c1e1900 */
[----:B------:R-:W-:-:S05]  /*0f00*/  SHF.L.U32 R21, R19, 0x1, RZ ;  /* 0x0000000113157819 */ /* 0x000fca00000006ff */
[----:B-1----:R-:W-:-:S05]  /*0f10*/  IMAD.WIDE R10, R21, 0x4, R8 ;  /* 0x00000004150a7825 */ /* 0x002fca00078e0208 */
[----:B----4-:R1:W-:Y:S04]  /*0f20*/  STG.E desc[UR36][R10.64], R27 ;  /* 0x0000001b0a007986 */ /* 0x0103e8000c101924 */
[----:B------:R-:W4:Y:S04]  /*0f30*/  LDG.E R14, desc[UR36][R6.64] ;  /* 0x00000024060e7981 */ /* 0x000f28000c1e1900 */
[----:B------:R-:W3:Y:S01]  /*0f40*/  LDG.E R21, desc[UR36][R4.64+0x4] ;  /* 0x0000042404157981 */ /* 0x000ee2000c1e1900 */
[----:B----4-:R-:W-:-:S04]  /*0f50*/  IMAD.SHL.U32 R15, R14, 0x2, RZ ;  /* 0x000000020e0f7824 */ /* 0x010fc800078e00ff */
[----:B--2---:R-:W-:-:S05]  /*0f60*/  IMAD.WIDE R12, R15, 0x4, R8 ;  /* 0x000000040f0c7825 */ /* 0x004fca00078e0208 */
[----:B---3--:R2:W-:Y:S04]  /*0f70*/  STG.E desc[UR36][R12.64+0x4], R21 ;  /* 0x000004150c007986 */ /* 0x0085e8000c101924 */
[----:B------:R-:W3:Y:S02]  /*0f80*/  LDG.E R14, desc[UR36][R6.64] ;  /* 0x00000024060e7981 */ /* 0x000ee4000c1e1900 */
[----:B---3--:R-:W-:-:S05]  /*0f90*/  IADD3 R15, PT, PT, R14, 0x1, RZ ;  /* 0x000000010e0f7810 */ /* 0x008fca0007ffe0ff */
[----:B------:R3:W-:Y:S04]  /*0fa0*/  STG.E desc[UR36][R6.64], R15 ;  /* 0x0000000f06007986 */ /* 0x0007e8000c101924 */
[----:B------:R-:W4:Y:S01]  /*0fb0*/  LDG.E R19, desc[UR36][R4.64] ;  /* 0x0000002404137981 */ /* 0x000f22000c1e1900 */
[----:B------:R-:W-:-:S04]  /*0fc0*/  IMAD.SHL.U32 R17, R15, 0x2, RZ ;  /* 0x000000020f117824 */ /* 0x000fc800078e00ff */
[----:B-1----:R-:W-:-:S05]  /*0fd0*/  IMAD.WIDE R10, R17, 0x4, R8 ;  /* 0x00000004110a7825 */ /* 0x002fca00078e0208 */
[----:B----4-:R1:W-:Y:S04]  /*0fe0*/  STG.E desc[UR36][R10.64], R19 ;  /* 0x000000130a007986 */ /* 0x0103e8000c101924 */
[----:B------:R-:W4:Y:S04]  /*0ff0*/  LDG.E R14, desc[UR36][R6.64] ;  /* 0x00000024060e7981 */ /* 0x000f28000c1e1900 */
[----:B------:R-:W3:Y:S01]  /*1000*/  LDG.E R27, desc[UR36][R4.64+0x4] ;  /* 0x00000424041b7981 */ /* 0x000ee2000c1e1900 */
[----:B----4-:R-:W-:-:S05]  /*1010*/  SHF.L.U32 R17, R14, 0x1, RZ ;  /* 0x000000010e117819 */ /* 0x010fca00000006ff */
[----:B--2---:R-:W-:-:S05]  /*1020*/  IMAD.WIDE R12, R17, 0x4, R8 ;  /* 0x00000004110c7825 */ /* 0x004fca00078e0208 */
        /* <DEDUP_REMOVED lines=57> */
[----:B------:R-:W2:Y:S01]  /*13c0*/  LDG.E R21, desc[UR36][R4.64+0x4] ;  /* 0x0000042404157981 */ /* 0x000ea2000c1e1900 */
[----:B----4-:R-:W-:-:S04]  /*13d0*/  IMAD.SHL.U32 R17, R14, 0x2, RZ ;  /* 0x000000020e117824 */ /* 0x010fc800078e00ff */
[----:B------:R-:W-:-:S05]  /*13e0*/  IMAD.WIDE R8, R17, 0x4, R8 ;  /* 0x0000000411087825 */ /* 0x000fca00078e0208 */
[----:B--2---:R3:W-:Y:S04]  /*13f0*/  STG.E desc[UR36][R8.64+0x4], R21 ;  /* 0x0000041508007986 */ /* 0x0047e8000c101924 */
[----:B------:R-:W2:Y:S01]  /*1400*/  LDG.E R13, desc[UR36][R6.64] ;  /* 0x00000024060d7981 */ /* 0x000ea2000c1e1900 */
[----:B------:R-:W-:-:S05]  /*1410*/  VIADD R0, R0, 0x8 ;  /* 0x0000000800007836 */ /* 0x000fca0000000000 */
[----:B------:R-:W-:Y:S02]  /*1420*/  ISETP.NE.AND P0, PT, R0, RZ, PT ;  /* 0x000000ff0000720c */ /* 0x000fe40003f05270 */
[----:B--2---:R-:W-:-:S05]  /*1430*/  IADD3 R13, PT, PT, R13, 0x1, RZ ;  /* 0x000000010d0d7810 */ /* 0x004fca0007ffe0ff */
[----:B------:R3:W-:Y:S06]  /*1440*/  STG.E desc[UR36][R6.64], R13 ;  /* 0x0000000d06007986 */ /* 0x0007ec000c101924 */
[----:B------:R-:W-:Y:S05]  /*1450*/  @P0 BRA `(.L_x_21) ;  /* 0xfffffff800700947 */ /* 0x000fea000383ffff */
.L_x_20:
[----:B------:R-:W-:Y:S05]  /*1460*/  BSYNC.RECONVERGENT B0 ;  /* 0x0000000000007941 */ /* 0x000fea0003800200 */
.L_x_19:
[----:B------:R-:W-:Y:S05]  /*1470*/  @!P1 BRA `(.L_x_8) ;  /* 0x0000000400ac9947 */ /* 0x000fea0003800000 */
[----:B------:R-:W-:Y:S01]  /*1480*/  ISETP.GE.U32.AND P0, PT, R3, 0x4, PT ;  /* 0x000000040300780c */ /* 0x000fe20003f06070 */
[----:B------:R-:W-:Y:S01]  /*1490*/  BSSY.RECONVERGENT B0, `(.L_x_22) ;  /* 0x0000037000007945 */ /* 0x000fe20003800200 */
[----:B------:R-:W-:-:S04]  /*14a0*/  LOP3.LUT R0, R18, 0x3, RZ, 0xc0, !PT ;  /* 0x0000000312007812 */ /* 0x000fc800078ec0ff */
[----:B------:R-:W-:-:S07]  /*14b0*/  ISETP.NE.AND P1, PT, R0, RZ, PT ;  /* 0x000000ff0000720c */ /* 0x000fce0003f25270 */
[----:B------:R-:W-:Y:S06]  /*14c0*/  @!P0 BRA `(.L_x_23) ;  /* 0x0000000000cc8947 */ /* 0x000fec0003800000 */
[----:B0--3--:R-:W0:Y:S01]  /*14d0*/  LDC.64 R6, c[0x0][0x3a8] ;  /* 0x0000ea00ff067b82 */ /* 0x009e220000000a00 */
[----:B------:R-:W2:Y:S07]  /*14e0*/  LDG.E R3, desc[UR36][R4.64] ;  /* 0x0000002404037981 */ /* 0x000eae000c1e1900 */
[----:B------:R-:W1:Y:S01]  /*14f0*/  LDC.64 R8, c[0x0][0x3b0] ;  /* 0x0000ec00ff087b82 */ /* 0x000e620000000a00 */
[----:B0-----:R-:W3:Y:S02]  /*1500*/  LDG.E R11, desc[UR36][R6.64] ;  /* 0x00000024060b7981 */ /* 0x001ee4000c1e1900 */
[----:B---3--:R-:W-:-:S05]  /*1510*/  SHF.L.U32 R11, R11, 0x1, RZ ;  /* 0x000000010b0b7819 */ /* 0x008fca00000006ff */
[----:B-1----:R-:W-:-:S05]  /*1520*/  IMAD.WIDE R10, R11, 0x4, R8 ;  /* 0x000000040b0a7825 */ /* 0x002fca00078e0208 */
[----:B--2---:R0:W-:Y:S04]  /*1530*/  STG.E desc[UR36][R10.64], R3 ;  /* 0x000000030a007986 */ /* 0x0041e8000c101924 */
[----:B------:R-:W2:Y:S04]  /*1540*/  LDG.E R12, desc[UR36][R6.64] ;  /* 0x00000024060c7981 */ /* 0x000ea8000c1e1900 */
[----:B------:R-:W3:Y:S01]  /*1550*/  LDG.E R15, desc[UR36][R4.64+0x4] ;  /* 0x00000424040f7981 */ /* 0x000ee2000c1e1900 */
[----:B--2---:R-:W-:-:S04]  /*1560*/  IMAD.SHL.U32 R13, R12, 0x2, RZ ;  /* 0x000000020c0d7824 */ /* 0x004fc800078e00ff */
[----:B------:R-:W-:-:S05]  /*1570*/  IMAD.WIDE R12, R13, 0x4, R8 ;  /* 0x000000040d0c7825 */ /* 0x000fca00078e0208 */
[----:B---3--:R1:W-:Y:S04]  /*1580*/  STG.E desc[UR36][R12.64+0x4], R15 ;  /* 0x0000040f0c007986 */ /* 0x0083e8000c101924 */
[----:B------:R-:W2:Y:S02]  /*1590*/  LDG.E R14, desc[UR36][R6.64] ;  /* 0x00000024060e7981 */ /* 0x000ea4000c1e1900 */
[----:B--2---:R-:W-:-:S05]  /*15a0*/  IADD3 R17, PT, PT, R14, 0x1, RZ ;  /* 0x000000010e117810 */ /* 0x004fca0007ffe0ff */
[----:B------:R2:W-:Y:S04]  /*15b0*/  STG.E desc[UR36][R6.64], R17 ;  /* 0x0000001106007986 */ /* 0x0005e8000c101924 */
[----:B------:R-:W3:Y:S01]  /*15c0*/  LDG.E R21, desc[UR36][R4.64] ;  /* 0x0000002404157981 */ /* 0x000ee2000c1e1900 */
[----:B------:R-:W-:-:S04]  /*15d0*/  IMAD.SHL.U32 R19, R17, 0x2, RZ ;  /* 0x0000000211137824 */ /* 0x000fc800078e00ff */
[----:B0-----:R-:W-:-:S05]  /*15e0*/  IMAD.WIDE R10, R19, 0x4, R8 ;  /* 0x00000004130a7825 */ /* 0x001fca00078e0208 */
[----:B---3--:R0:W-:Y:S04]  /*15f0*/  STG.E desc[UR36][R10.64], R21 ;  /* 0x000000150a007986 */ /* 0x0081e8000c101924 */
[----:B------:R-:W3:Y:S04]  /*1600*/  LDG.E R3, desc[UR36][R6.64] ;  /* 0x0000002406037981 */ /* 0x000ee8000c1e1900 */
[----:B------:R-:W4:Y:S01]  /*1610*/  LDG.E R19, desc[UR36][R4.64+0x4] ;  /* 0x0000042404137981 */ /* 0x000f22000c1e1900 */
[----:B---3--:R-:W-:-:S05]  /*1620*/  SHF.L.U32 R3, R3, 0x1, RZ ;  /* 0x0000000103037819 */ /* 0x008fca00000006ff */
[----:B-1----:R-:W-:-:S05]  /*1630*/  IMAD.WIDE R12, R3, 0x4, R8 ;  /* 0x00000004030c7825 */ /* 0x002fca00078e0208 */
[----:B----4-:R1:W-:Y:S04]  /*1640*/  STG.E desc[UR36][R12.64+0x4], R19 ;  /* 0x000004130c007986 */ /* 0x0103e8000c101924 */
[----:B------:R-:W3:Y:S02]  /*1650*/  LDG.E R3, desc[UR36][R6.64] ;  /* 0x0000002406037981 */ /* 0x000ee4000c1e1900 */
[----:B---3--:R-:W-:-:S05]  /*1660*/  VIADD R3, R3, 0x1 ;  /* 0x0000000103037836 */ /* 0x008fca0000000000 */
[----:B------:R3:W-:Y:S04]  /*1670*/  STG.E desc[UR36][R6.64], R3 ;  /* 0x0000000306007986 */ /* 0x0007e8000c101924 */
[----:B--2---:R-:W2:Y:S01]  /*1680*/  LDG.E R17, desc[UR36][R4.64] ;  /* 0x0000002404117981 */ /* 0x004ea2000c1e1900 */
[----:B------:R-:W-:-:S05]  /*1690*/  SHF.L.U32 R15, R3, 0x1, RZ ;  /* 0x00000001030f7819 */ /* 0x000fca00000006ff */
[----:B0-----:R-:W-:-:S05]  /*16a0*/  IMAD.WIDE R10, R15, 0x4, R8 ;  /* 0x000000040f0a7825 */ /* 0x001fca00078e0208 */
[----:B--2---:R0:W-:Y:S04]  /*16b0*/  STG.E desc[UR36][R10.64], R17 ;  /* 0x000000110a007986 */ /* 0x0041e8000c101924 */
[----:B------:R-:W2:Y:S04]  /*16c0*/  LDG.E R14, desc[UR36][R6.64] ;  /* 0x00000024060e7981 */ /* 0x000ea8000c1e1900 */
[----:B------:R-:W4:Y:S01]  /*16d0*/  LDG.E R21, desc[UR36][R4.64+0x4] ;  /* 0x0000042404157981 */ /* 0x000f22000c1e1900 */
[----:B--2---:R-:W-:-:S04]  /*16e0*/  IMAD.SHL.U32 R15, R14, 0x2, RZ ;  /* 0x000000020e0f7824 */ /* 0x004fc800078e00ff */
[----:B-1----:R-:W-:-:S05]  /*16f0*/  IMAD.WIDE R12, R15, 0x4, R8 ;  /* 0x000000040f0c7825 */ /* 0x002fca00078e0208 */
[----:B----4-:R1:W-:Y:S04]  /*1700*/  STG.E desc[UR36][R12.64+0x4], R21 ;  /* 0x000004150c007986 */ /* 0x0103e8000c101924 */
[----:B------:R-:W3:Y:S02]  /*1710*/  LDG.E R14, desc[UR36][R6.64] ;  /* 0x00000024060e7981 */ /* 0x000ee4000c1e1900 */
[----:B---3--:R-:W-:-:S05]  /*1720*/  IADD3 R3, PT, PT, R14, 0x1, RZ ;  /* 0x000000010e037810 */ /* 0x008fca0007ffe0ff */
[----:B------:R2:W-:Y:S04]  /*1730*/  STG.E desc[UR36][R6.64], R3 ;  /* 0x0000000306007986 */ /* 0x0005e8000c101924 */
[----:B------:R-:W3:Y:S01]  /*1740*/  LDG.E R19, desc[UR36][R4.64] ;  /* 0x0000002404137981 */ /* 0x000ee2000c1e1900 */
[----:B------:R-:W-:-:S04]  /*1750*/  IMAD.SHL.U32 R15, R3, 0x2, RZ ;  /* 0x00000002030f7824 */ /* 0x000fc800078e00ff */
[----:B0-----:R-:W-:-:S05]  /*1760*/  IMAD.WIDE R10, R15, 0x4, R8 ;  /* 0x000000040f0a7825 */ /* 0x001fca00078e0208 */
[----:B---3--:R4:W-:Y:S04]  /*1770*/  STG.E desc[UR36][R10.64], R19 ;  /* 0x000000130a007986 */ /* 0x0089e8000c101924 */
[----:B------:R-:W3:Y:S04]  /*1780*/  LDG.E R14, desc[UR36][R6.64] ;  /* 0x00000024060e7981 */ /* 0x000ee8000c1e1900 */
[----:B------:R-:W5:Y:S01]  /*1790*/  LDG.E R17, desc[UR36][R4.64+0x4] ;  /* 0x0000042404117981 */ /* 0x000f62000c1e1900 */
[----:B---3--:R-:W-:-:S05]  /*17a0*/  SHF.L.U32 R15, R14, 0x1, RZ ;  /* 0x000000010e0f7819 */ /* 0x008fca00000006ff */
[----:B------:R-:W-:-:S05]  /*17b0*/  IMAD.WIDE R8, R15, 0x4, R8 ;  /* 0x000000040f087825 */ /* 0x000fca00078e0208 */
[----:B-----5:R4:W-:Y:S04]  /*17c0*/  STG.E desc[UR36][R8.64+0x4], R17 ;  /* 0x0000041108007986 */ /* 0x0209e8000c101924 */
[----:B-1----:R-:W2:Y:S02]  /*17d0*/  LDG.E R12, desc[UR36][R6.64] ;  /* 0x00000024060c7981 */ /* 0x002ea4000c1e1900 */
[----:B--2---:R-:W-:-:S05]  /*17e0*/  VIADD R3, R12, 0x1 ;  /* 0x000000010c037836 */ /* 0x004fca0000000000 */
[----:B------:R4:W-:Y:S02]  /*17f0*/  STG.E desc[UR36][R6.64], R3 ;  /* 0x0000000306007986 */ /* 0x0009e4000c101924 */
.L_x_23:
[----:B------:R-:W-:Y:S05]  /*1800*/  BSYNC.RECONVERGENT B0 ;  /* 0x0000000000007941 */ /* 0x000fea0003800200 */
.L_x_22:
[----:B------:R-:W-:Y:S05]  /*1810*/  @!P1 BRA `(.L_x_8) ;  /* 0x0000000000c49947 */ /* 0x000fea0003800000 */
[----:B------:R-:W-:Y:S01]  /*1820*/  ISETP.NE.AND P0, PT, R0, 0x1, PT ;  /* 0x000000010000780c */ /* 0x000fe20003f05270 */
[----:B------:R-:W-:Y:S01]  /*1830*/  BSSY.RECONVERGENT B0, `(.L_x_24) ;  /* 0x000001f000007945 */ /* 0x000fe20003800200 */
[----:B------:R-:W-:-:S04]  /*1840*/  LOP3.LUT R18, R18, 0x1, RZ, 0xc0, !PT ;  /* 0x0000000112127812 */ /* 0x000fc800078ec0ff */
[----:B------:R-:W-:-:S07]  /*1850*/  ISETP.NE.U32.AND P1, PT, R18, 0x1, PT ;  /* 0x000000011200780c */ /* 0x000fce0003f25070 */
[----:B------:R-:W-:Y:S06]  /*1860*/  @!P0 BRA `(.L_x_25) ;  /* 0x00000000006c8947 */ /* 0x000fec0003800000 */
[----:B0--34-:R-:W0:Y:S01]  /*1870*/  LDC.64 R6, c[0x0][0x3a8] ;  /* 0x0000ea00ff067b82 */ /* 0x019e220000000a00 */
        /* <DEDUP_REMOVED lines=14> */
[----:B------:R-:W2:Y:S01]  /*1960*/  LDG.E R21, desc[UR36][R4.64] ;  /* 0x0000002404157981 */ /* 0x000ea2000c1e1900 */
[----:B------:R-:W-:-:S04]  /*1970*/  IMAD.SHL.U32 R19, R17, 0x2, RZ ;  /* 0x0000000211137824 */ /* 0x000fc800078e00ff */
[----:B0-----:R-:W-:-:S05]  /*1980*/  IMAD.WIDE R10, R19, 0x4, R8 ;  /* 0x00000004130a7825 */ /* 0x001fca00078e0208 */
[----:B--2---:R1:W-:Y:S04]  /*1990*/  STG.E desc[UR36][R10.64], R21 ;  /* 0x000000150a007986 */ /* 0x0043e8000c101924 */
[----:B------:R-:W2:Y:S04]  /*19a0*/  LDG.E R0, desc[UR36][R6.64] ;  /* 0x0000002406007981 */ /* 0x000ea8000c1e1900 */
[----:B------:R-:W3:Y:S01]  /*19b0*/  LDG.E R19, desc[UR36][R4.64+0x4] ;  /* 0x0000042404137981 */ /* 0x000ee2000c1e1900 */
[----:B--2---:R-:W-:-:S05]  /*19c0*/  SHF.L.U32 R3, R0, 0x1, RZ ;  /* 0x0000000100037819 */ /* 0x004fca00000006ff */
[----:B------:R-:W-:-:S05]  /*19d0*/  IMAD.WIDE R8, R3, 0x4, R8 ;  /* 0x0000000403087825 */ /* 0x000fca00078e0208 */
[----:B---3--:R1:W-:Y:S04]  /*19e0*/  STG.E desc[UR36][R8.64+0x4], R19 ;  /* 0x0000041308007986 */ /* 0x0083e8000c101924 */
[----:B------:R-:W2:Y:S02]  /*19f0*/  LDG.E R0, desc[UR36][R6.64] ;  /* 0x0000002406007981 */ /* 0x000ea4000c1e1900 */
[----:B--2---:R-:W-:-:S05]  /*1a00*/  VIADD R3, R0, 0x1 ;  /* 0x0000000100037836 */ /* 0x004fca0000000000 */
[----:B------:R1:W-:Y:S02]  /*1a10*/  STG.E desc[UR36][R6.64], R3 ;  /* 0x0000000306007986 */ /* 0x0003e4000c101924 */
.L_x_25:
[----:B------:R-:W-:Y:S05]  /*1a20*/  BSYNC.RECONVERGENT B0 ;  /* 0x0000000000007941 */ /* 0x000fea0003800200 */
.L_x_24:
[----:B------:R-:W-:Y:S05]  /*1a30*/  @P1 BRA `(.L_x_8) ;  /* 0x00000000003c1947 */ /* 0x000fea0003800000 */
[----:B01-34-:R-:W0:Y:S01]  /*1a40*/  LDC.64 R6, c[0x0][0x3a8] ;  /* 0x0000ea00ff067b82 */ /* 0x01be220000000a00 */
[----:B------:R-:W2:Y:S07]  /*1a50*/  LDG.E R3, desc[UR36][R4.64] ;  /* 0x0000002404037981 */ /* 0x000eae000c1e1900 */
[----:B------:R-:W1:Y:S01]  /*1a60*/  LDC.64 R8, c[0x0][0x3b0] ;  /* 0x0000ec00ff087b82 */ /* 0x000e620000000a00 */
[----:B0-----:R-:W3:Y:S02]  /*1a70*/  LDG.E R11, desc[UR36][R6.64] ;  /* 0x00000024060b7981 */ /* 0x001ee4000c1e1900 */
[----:B---3--:R-:W-:-:S05]  /*1a80*/  SHF.L.U32 R11, R11, 0x1, RZ ;  /* 0x000000010b0b7819 */ /* 0x008fca00000006ff */
[----:B-1----:R-:W-:-:S05]  /*1a90*/  IMAD.WIDE R10, R11, 0x4, R8 ;  /* 0x000000040b0a7825 */ /* 0x002fca00078e0208 */
[----:B--2---:R2:W-:Y:S04]  /*1aa0*/  STG.E desc[UR36][R10.64], R3 ;  /* 0x000000030a007986 */ /* 0x0045e8000c101924 */
[----:B------:R-:W3:Y:S04]  /*1ab0*/  LDG.E R0, desc[UR36][R6.64] ;  /* 0x0000002406007981 */ /* 0x000ee8000c1e1900 */
[----:B------:R-:W4:Y:S01]  /*1ac0*/  LDG.E R15, desc[UR36][R4.64+0x4] ;  /* 0x00000424040f7981 */ /* 0x000f22000c1e1900 */
[----:B---3--:R-:W-:-:S04]  /*1ad0*/  IMAD.SHL.U32 R13, R0, 0x2, RZ ;  /* 0x00000002000d7824 */ /* 0x008fc800078e00ff */
[----:B------:R-:W-:-:S05]  /*1ae0*/  IMAD.WIDE R8, R13, 0x4, R8 ;  /* 0x000000040d087825 */ /* 0x000fca00078e0208 */
[----:B----4-:R2:W-:Y:S04]  /*1af0*/  STG.E desc[UR36][R8.64+0x4], R15 ;  /* 0x0000040f08007986 */ /* 0x0105e8000c101924 */
[----:B------:R-:W3:Y:S02]  /*1b00*/  LDG.E R0, desc[UR36][R6.64] ;  /* 0x0000002406007981 */ /* 0x000ee4000c1e1900 */
[----:B---3--:R-:W-:-:S05]  /*1b10*/  IADD3 R13, PT, PT, R0, 0x1, RZ ;  /* 0x00000001000d7810 */ /* 0x008fca0007ffe0ff */
[----:B------:R2:W-:Y:S02]  /*1b20*/  STG.E desc[UR36][R6.64], R13 ;  /* 0x0000000d06007986 */ /* 0x0005e4000c101924 */
.L_x_8:
[----:B------:R-:W-:Y:S05]  /*1b30*/  BSYNC.RECONVERGENT B7 ;  /* 0x0000000000077941 */ /* 0x000fea0003800200 */
.L_x_3:
[----:B------:R-:W-:Y:S02]  /*1b40*/  ISETP.NE.AND P0, PT, R24, RZ, PT ;  /* 0x000000ff1800720c */ /* 0x000fe40003f05270 */
[C---:B------:R-:W-:Y:S01]  /*1b50*/  ISETP.GT.AND P1, PT, R23.reuse, 0x2, PT ;  /* 0x000000021700780c */ /* 0x040fe20003f24270 */
[----:B------:R-:W-:-:S12]  /*1b60*/  VIADD R23, R23, 0xffffffff ;  /* 0xffffffff17177836 */ /* 0x000fd80000000000 */
[----:B------:R-:W-:Y:S05]  /*1b70*/  @P0 BRA P1, `(.L_x_26) ;  /* 0xffffffe400b00947 */ /* 0x000fea000083ffff */
[----:B------:R-:W-:Y:S05]  /*1b80*/  BSYNC.RECONVERGENT B8 ;  /* 0x0000000000087941 */ /* 0x000fea0003800200 */
.L_x_2:
[----:B------:R-:W5:Y:S02]  /*1b90*/  LDC.64 R4, c[0x0][0x3a8] ;  /* 0x0000ea00ff047b82 */ /* 0x000f640000000a00 */
[----:B-----5:R-:W5:Y:S01]  /*1ba0*/  LDG.E R4, desc[UR36][R4.64] ;  /* 0x0000002404047981 */ /* 0x020f62000c1e1900 */
[----:B------:R-:W-:Y:S01]  /*1bb0*/  BSSY.RECONVERGENT B6, `(.L_x_1) ;  /* 0x0000017000067945 */ /* 0x000fe20003800200 */
[----:B-----5:R-:W-:-:S13]  /*1bc0*/  ISETP.GE.AND P0, PT, R4, 0x1, PT ;  /* 0x000000010400780c */ /* 0x020fda0003f06270 */
[----:B------:R-:W-:Y:S05]  /*1bd0*/  @!P0 BRA `(.L_x_27) ;  /* 0x0000000000508947 */ /* 0x000fea0003800000 */
[----:B-1--4-:R-:W-:-:S07]  /*1be0*/  HFMA2 R17, -RZ, RZ, 0, 0 ;  /* 0x00000000ff117431 */ /* 0x012fce00000001ff */
.L_x_29:
[----:B--23--:R-:W1:Y:S01]  /*1bf0*/  LDC.64 R8, c[0x0][0x3b0] ;  /* 0x0000ec00ff087b82 */ /* 0x00ce620000000a00 */
[----:B------:R-:W-:Y:S01]  /*1c00*/  MOV R0, 0x0 ;  /* 0x0000000000007802 */ /* 0x000fe20000000f00 */
[----:B------:R-:W2:Y:S01]  /*1c10*/  LDCU.64 UR4, c[0x4][0x40] ;  /* 0x01000800ff0477ac */ /* 0x000ea20008000a00 */
[----:B-1----:R-:W-:-:S06]  /*1c20*/  IMAD.WIDE.U32 R8, R17, 0x4, R8 ;  /* 0x0000000411087825 */ /* 0x002fcc00078e0008 */
[----:B------:R-:W3:Y:S01]  /*1c30*/  LDG.E R8, desc[UR36][R8.64] ;  /* 0x0000002408087981 */ /* 0x000ee2000c1e1900 */
[----:B------:R1:W4:Y:S01]  /*1c40*/  LDC.64 R10, c[0x4][R0] ;  /* 0x01000000000a7b82 */ /* 0x0003220000000a00 */
[----:B--2---:R-:W-:Y:S01]  /*1c50*/  IMAD.U32 R4, RZ, RZ, UR4 ;  /* 0x00000004ff047e24 */ /* 0x004fe2000f8e00ff */
[----:B------:R-:W-:Y:S01]  /*1c60*/  MOV R5, UR5 ;  /* 0x0000000500057c02 */ /* 0x000fe20008000f00 */
[----:B0-----:R-:W-:Y:S01]  /*1c70*/  IMAD.MOV.U32 R6, RZ, RZ, R16 ;  /* 0x000000ffff067224 */ /* 0x001fe200078e0010 */
[----:B------:R-:W-:Y:S01]  /*1c80*/  MOV R7, R2 ;  /* 0x0000000200077202 */ /* 0x000fe20000000f00 */
[----:B---34-:R1:W-:Y:S06]  /*1c90*/  STL [R1], R8 ;  /* 0x0000000801007387 */ /* 0x0183ec0000100800 */
[----:B------:R-:W-:-:S07]  /*1ca0*/  LEPC R20, `(.L_x_28) ;  /* 0x000000001014794e */ /* 0x000fce0000000000 */
[----:B-1----:R-:W-:Y:S05]  /*1cb0*/  CALL.ABS.NOINC R10 ;  /* 0x000000000a007343 */ /* 0x002fea0003c00000 */
.L_x_28:
[----:B------:R-:W0:Y:S02]  /*1cc0*/  LDC.64 R4, c[0x0][0x3a8] ;  /* 0x0000ea00ff047b82 */ /* 0x000e240000000a00 */
[----:B0-----:R-:W2:Y:S01]  /*1cd0*/  LDG.E R4, desc[UR36][R4.64] ;  /* 0x0000002404047981 */ /* 0x001ea2000c1e1900 */
[----:B------:R-:W-:Y:S01]  /*1ce0*/  VIADD R17, R17, 0x1 ;  /* 0x0000000111117836 */ /* 0x000fe20000000000 */
[----:B--2---:R-:W-:-:S04]  /*1cf0*/  SHF.L.U32 R0, R4, 0x1, RZ ;  /* 0x0000000104007819 */ /* 0x004fc800000006ff */
[----:B------:R-:W-:-:S13]  /*1d00*/  ISETP.GE.AND P0, PT, R17, R0, PT ;  /* 0x000000001100720c */ /* 0x000fda0003f06270 */
[----:B------:R-:W-:Y:S05]  /*1d10*/  @!P0 BRA `(.L_x_29) ;  /* 0xfffffffc00b48947 */ /* 0x000fea000383ffff */
.L_x_27:
[----:B------:R-:W-:Y:S05]  /*1d20*/  BSYNC.RECONVERGENT B6 ;  /* 0x0000000000067941 */ /* 0x000fea0003800200 */
.L_x_1:
[----:B------:R-:W-:Y:S01]  /*1d30*/  MOV R0, 0x0 ;  /* 0x0000000000007802 */ /* 0x000fe20000000f00 */
[----:B------:R-:W5:Y:S01]  /*1d40*/  LDCU.64 UR4, c[0x4][0x48] ;  /* 0x01000900ff0477ac */ /* 0x000f620008000a00 */
[----:B01234-:R-:W-:Y:S02]  /*1d50*/  CS2R R6, SRZ ;  /* 0x0000000000067805 */ /* 0x01ffe4000001ff00 */
[----:B------:R0:W1:Y:S01]  /*1d60*/  LDC.64 R2, c[0x4][R0] ;  /* 0x0100000000027b82 */ /* 0x0000620000000a00 */
[----:B-----5:R-:W-:Y:S01]  /*1d70*/  IMAD.U32 R4, RZ, RZ, UR4 ;  /* 0x00000004ff047e24 */ /* 0x020fe2000f8e00ff */
[----:B0-----:R-:W-:-:S07]  /*1d80*/  MOV R5, UR5 ;  /* 0x0000000500057c02 */ /* 0x001fce0008000f00 */
[----:B------:R-:W-:-:S07]  /*1d90*/  LEPC R20, `(.L_x_30) ;  /* 0x000000001014794e */ /* 0x000fce0000000000 */
[----:B-1----:R-:W-:Y:S05]  /*1da0*/  CALL.ABS.NOINC R2 ;  /* 0x0000000002007343 */ /* 0x002fea0003c00000 */
.L_x_30:
[----:B------:R-:W-:Y:S05]  /*1db0*/  EXIT ;  /* 0x000000000000794d */ /* 0x000fea0003800000 */
.L_x_0:
[----:B------:R-:W-:Y:S01]  /*1dc0*/  MOV R0, 0x0 ;  /* 0x0000000000007802 */ /* 0x000fe20000000f00 */
[----:B------:R-:W0:Y:S01]  /*1dd0*/  LDCU.64 UR4, c[0x4][0x18] ;  /* 0x01000300ff0477ac */ /* 0x000e220008000a00 */
[----:B------:R-:W-:Y:S02]  /*1de0*/  CS2R R6, SRZ ;  /* 0x0000000000067805 */ /* 0x000fe4000001ff00 */
[----:B------:R1:W2:Y:S01]  /*1df0*/  LDC.64 R2, c[0x4][R0] ;  /* 0x0100000000027b82 */ /* 0x0002a20000000a00 */
[----:B0-----:R-:W-:Y:S01]  /*1e00*/  IMAD.U32 R4, RZ, RZ, UR4 ;  /* 0x00000004ff047e24 */ /* 0x001fe2000f8e00ff */
[----:B-1----:R-:W-:-:S07]  /*1e10*/  MOV R5, UR5 ;  /* 0x0000000500057c02 */ /* 0x002fce0008000f00 */
[----:B------:R-:W-:-:S07]  /*1e20*/  LEPC R20, `(.L_x_31) ;  /* 0x000000001014794e */ /* 0x000fce0000000000 */
[----:B--2---:R-:W-:Y:S05]  /*1e30*/  CALL.ABS.NOINC R2 ;  /* 0x0000000002007343 */ /* 0x004fea0003c00000 */
.L_x_31:
[----:B------:R-:W-:Y:S05]  /*1e40*/  EXIT ;  /* 0x000000000000794d */ /* 0x000fea0003800000 */
.L_x_32:
[----:B------:R-:W-:-:S00]  /*1e50*/  BRA `(.L_x_32) ;  /* 0xfffffffc00fc7947 */ /* 0x000fc0000383ffff */
[----:B------:R-:W-:-:S00]  /*1e60*/  NOP ;  /* 0x0000000000007918 */ /* 0x000fc00000000000 */
        /* <DEDUP_REMOVED lines=9> */
.L_x_33:


//--------------------- .nv.global.init           --------------------------
	.section	.nv.global.init,"aw",@progbits
.nv.global.init:
	.type		$str$6,@object
	.size		$str$6,($str$5 - $str$6)
$str$6:
        /*0000*/ 	.byte	0x0a, 0x00
	.type		$str$5,@object
	.size		$str$5,($str - $str$5)
$str$5:
        /*0002*/ 	.byte	0x25, 0x64, 0x20, 0x00
	.type		$str,@object
	.size		$str,($str$2 - $str)
$str:
        /*0006*/ 	.byte	0x4e, 0x6f, 0x20, 0x76, 0x61, 0x6c, 0x69, 0x64, 0x20, 0x72, 0x65, 0x63, 0x69, 0x70, 0x65, 0x20
        /*0016*/ 	.byte	0x66, 0x6f, 0x75, 0x6e, 0x64, 0x0a, 0x00
	.type		$str$2,@object
	.size		$str$2,($str$3 - $str$2)
$str$2:
        /*001d*/ 	.byte	0x2f, 0x74, 0x6d, 0x70, 0x2f, 0x73, 0x61, 0x73, 0x73, 0x5f, 0x63, 0x75, 0x5f, 0x6f, 0x30, 0x32
        /*002d*/ 	.byte	0x73, 0x61, 0x5f, 0x61, 0x76, 0x2f, 0x6b, 0x2e, 0x63, 0x75, 0x00
	.type		$str$3,@object
	.size		$str$3,($str$1 - $str$3)
$str$3:
        /*0038*/ 	.byte	0x30, 0x20, 0x3c, 0x3d, 0x20, 0x63, 0x75, 0x72, 0x5f, 0x6f, 0x66, 0x66, 0x73, 0x65, 0x74, 0x20
        /*0048*/ 	.byte	0x26, 0x26, 0x20, 0x63, 0x75, 0x72, 0x5f, 0x6f, 0x66, 0x66, 0x73, 0x65, 0x74, 0x20, 0x3c, 0x20
        /*0058*/ 	.byte	0x73, 0x74, 0x61, 0x74, 0x65, 0x5f, 0x73, 0x69, 0x7a, 0x65, 0x20, 0x2a, 0x20, 0x6e, 0x00
	.type		$str$1,@object
	.size		$str$1,($str$4 - $str$1)
$str$1:
        /*0067*/ 	.byte	0x30, 0x20, 0x3c, 0x3d, 0x20, 0x70, 0x72, 0x65, 0x76, 0x5f, 0x6f, 0x66, 0x66, 0x73, 0x65, 0x74
        /*0077*/ 	.byte	0x20, 0x26, 0x26, 0x20, 0x70, 0x72, 0x65, 0x76, 0x5f, 0x6f, 0x66, 0x66, 0x73, 0x65, 0x74, 0x20
        /*0087*/ 	.byte	0x3c, 0x20, 0x73, 0x74, 0x61, 0x74, 0x65, 0x5f, 0x73, 0x69, 0x7a, 0x65, 0x20, 0x2a, 0x20, 0x6e
        /*0097*/ 	.byte	0x00
	.type		$str$4,@object
	.size		$str$4,(__unnamed_1 - $str$4)
$str$4:
        /*0098*/ 	.byte	0x64, 0x70, 0x5b, 0x70, 0x72, 0x65, 0x76, 0x5f, 0x6f, 0x66, 0x66, 0x73, 0x65, 0x74, 0x20, 0x2b
        /*00a8*/ 	.byte	0x20, 0x69, 0x64, 0x78, 0x20, 0x2d, 0x20, 0x75, 0x73, 0x65, 0x73, 0x20, 0x2a, 0x20, 0x69, 0x6e
        /*00b8*/ 	.byte	0x67, 0x5f, 0x69, 0x64, 0x78, 0x5d, 0x20, 0x21, 0x3d, 0x20, 0x4c, 0x41, 0x52, 0x47, 0x45, 0x5f
        /*00c8*/ 	.byte	0x4e, 0x55, 0x4d, 0x42, 0x45, 0x52, 0x00
	.type		__unnamed_1,@object
	.size		__unnamed_1,(.L_0 - __unnamed_1)
__unnamed_1:
        /*00cf*/ 	.byte	0x76, 0x6f, 0x69, 0x64, 0x20, 0x67, 0x65, 0x74, 0x5f, 0x72, 0x65, 0x63, 0x69, 0x70, 0x65, 0x5f
        /*00df*/ 	.byte	0x6b, 0x65, 0x72, 0x6e, 0x65, 0x6c, 0x28, 0x69, 0x6e, 0x74, 0x2c, 0x20, 0x69, 0x6e, 0x74, 0x20
        /*00ef*/ 	.byte	0x2a, 0x2c, 0x20, 0x69, 0x6e, 0x74, 0x20, 0x2a, 0x2c, 0x20, 0x69, 0x6e, 0x74, 0x20, 0x2a, 0x2c
        /*00ff*/ 	.byte	0x20, 0x69, 0x6e, 0x74, 0x2c, 0x20, 0x69, 0x6e, 0x74, 0x20, 0x2a, 0x2c, 0x20, 0x69, 0x6e, 0x74
        /*010f*/ 	.byte	0x20, 0x2a, 0x29, 0x00
.L_0:


//--------------------- .nv.shared.reserved.0     --------------------------
	.section	.nv.shared.reserved.0,"aw",@nobits
	.weak		__nv_reservedSMEM_offset_0_alias
	.size		__nv_reservedSMEM_offset_0_alias, 0, 64
	.other		__nv_reservedSMEM_offset_0_alias,@"STO_CUDA_RESERVED_SHARED STV_DEFAULT"
__nv_reservedSMEM_offset_0_alias:
	.zero		0
	.zero		64


//--------------------- .nv.constant0._Z17get_recipe_kerneliPiS_S_iS_S_ --------------------------
	.section	.nv.constant0._Z17get_recipe_kerneliPiS_S_iS_S_,"a",@progbits
	.sectionflags	@""
	.align	4
.nv.constant0._Z17get_recipe_kerneliPiS_S_iS_S_:
	.zero		952


//--------------------- SYMBOLS --------------------------

	.type		.nv.reservedSmem.offset0,@object
	.size		.nv.reservedSmem.offset0,0x4
	.type		vprintf,@function
	.type		__assertfail,@function
